	.headerflags	@"EF_CUDA_TEXMODE_UNIFIED EF_CUDA_64BIT_ADDRESS EF_CUDA_ACCELERATORS EF_CUDA_SM90 EF_CUDA_VIRTUAL_SM(EF_CUDA_SM90)"
	.elftype	@"ET_EXEC"


//--------------------- .nv.info                  --------------------------
	.section	.nv.info,"",@"SHT_CUDA_INFO"
	.align	4


	//----- nvinfo : EIATTR_REGCOUNT
	.align		4
        /*0000*/ 	.byte	0x04, 0x2f
        /*0002*/ 	.short	(.L_1 - .L_0)
	.align		4
.L_0:
        /*0004*/ 	.word	index@(triton_poi_fused_max_pool2d_with_indices_7)
        /*0008*/ 	.word	0x000000a9


	//----- nvinfo : EIATTR_MIN_STACK_SIZE
	.align		4
.L_1:
        /*000c*/ 	.byte	0x04, 0x12
        /*000e*/ 	.short	(.L_3 - .L_2)
	.align		4
.L_2:
        /*0010*/ 	.word	index@(triton_poi_fused_max_pool2d_with_indices_7)
        /*0014*/ 	.word	0x00000000


	//----- nvinfo : EIATTR_FRAME_SIZE
	.align		4
.L_3:
        /*0018*/ 	.byte	0x04, 0x11
        /*001a*/ 	.short	(.L_5 - .L_4)
	.align		4
.L_4:
        /*001c*/ 	.word	index@(triton_poi_fused_max_pool2d_with_indices_7)
        /*0020*/ 	.word	0x00000000


	//----- nvinfo : EIATTR_MIN_STACK_SIZE
	.align		4
.L_5:
        /*0024*/ 	.byte	0x04, 0x12
        /*0026*/ 	.short	(.L_7 - .L_6)
	.align		4
.L_6:
        /*0028*/ 	.word	index@(triton_poi_fused_max_pool2d_with_indices_7)
        /*002c*/ 	.word	0x00000000
.L_7:


//--------------------- .nv.info.triton_poi_fused_max_pool2d_with_indices_7 --------------------------
	.section	.nv.info.triton_poi_fused_max_pool2d_with_indices_7,"",@"SHT_CUDA_INFO"
	.sectionflags	@""
	.align	4


	//----- nvinfo : EIATTR_CUDA_API_VERSION
	.align		4
        /*0000*/ 	.byte	0x04, 0x37
        /*0002*/ 	.short	(.L_9 - .L_8)
.L_8:
        /*0004*/ 	.word	0x0000007c


	//----- nvinfo : EIATTR_KPARAM_INFO
	.align		4
.L_9:
        /*0008*/ 	.byte	0x04, 0x17
        /*000a*/ 	.short	(.L_11 - .L_10)
.L_10:
        /*000c*/ 	.word	0x00000000
        /*0010*/ 	.short	0x0004
        /*0012*/ 	.short	0x001c
        /*0014*/ 	.byte	0x00, 0xf0, 0x11, 0x00


	//----- nvinfo : EIATTR_KPARAM_INFO
	.align		4
.L_11:
        /*0018*/ 	.byte	0x04, 0x17
        /*001a*/ 	.short	(.L_13 - .L_12)
.L_12:
        /*001c*/ 	.word	0x00000000
        /*0020*/ 	.short	0x0003
        /*0022*/ 	.short	0x0018
        /*0024*/ 	.byte	0x00, 0xf0, 0x11, 0x00


	//----- nvinfo : EIATTR_KPARAM_INFO
	.align		4
.L_13:
        /*0028*/ 	.byte	0x04, 0x17
        /*002a*/ 	.short	(.L_15 - .L_14)
.L_14:
        /*002c*/ 	.word	0x00000000
        /*0030*/ 	.short	0x0002
        /*0032*/ 	.short	0x0010
        /*0034*/ 	.byte	0x00, 0xf4, 0x21, 0x00


	//----- nvinfo : EIATTR_KPARAM_INFO
	.align		4
.L_15:
        /*0038*/ 	.byte	0x04, 0x17
        /*003a*/ 	.short	(.L_17 - .L_16)
.L_16:
        /*003c*/ 	.word	0x00000000
        /*0040*/ 	.short	0x0001
        /*0042*/ 	.short	0x0008
        /*0044*/ 	.byte	0x00, 0xf4, 0x21, 0x00


	//----- nvinfo : EIATTR_KPARAM_INFO
	.align		4
.L_17:
        /*0048*/ 	.byte	0x04, 0x17
        /*004a*/ 	.short	(.L_19 - .L_18)
.L_18:
        /*004c*/ 	.word	0x00000000
        /*0050*/ 	.short	0x0000
        /*0052*/ 	.short	0x0000
        /*0054*/ 	.byte	0x00, 0xf4, 0x21, 0x00


	//----- nvinfo : EIATTR_SPARSE_MMA_MASK
	.align		4
.L_19:
        /*0058*/ 	.byte	0x03, 0x50
        /*005a*/ 	.short	0x0000


	//----- nvinfo : EIATTR_MAXREG_COUNT
	.align		4
        /*005c*/ 	.byte	0x03, 0x1b
        /*005e*/ 	.short	0x00ff


	//----- nvinfo : EIATTR_EXIT_INSTR_OFFSETS
	.align		4
        /*0060*/ 	.byte	0x04, 0x1c
        /*0062*/ 	.short	(.L_21 - .L_20)


	//   ....[0]....
.L_20:
        /*0064*/ 	.word	0x00006b60


	//   ....[1]....
        /*0068*/ 	.word	0x00006b90


	//----- nvinfo : EIATTR_REQNTID
	.align		4
.L_21:
        /*006c*/ 	.byte	0x04, 0x10
        /*006e*/ 	.short	(.L_23 - .L_22)
.L_22:
        /*0070*/ 	.word	0x00000100
        /*0074*/ 	.word	0x00000001
        /*0078*/ 	.word	0x00000001


	//----- nvinfo : EIATTR_CBANK_PARAM_SIZE
	.align		4
.L_23:
        /*007c*/ 	.byte	0x03, 0x19
        /*007e*/ 	.short	0x0020


	//----- nvinfo : EIATTR_PARAM_CBANK
	.align		4
        /*0080*/ 	.byte	0x04, 0x0a
        /*0082*/ 	.short	(.L_25 - .L_24)
	.align		4
.L_24:
        /*0084*/ 	.word	index@(.nv.constant0.triton_poi_fused_max_pool2d_with_indices_7)
        /*0088*/ 	.short	0x0210
        /*008a*/ 	.short	0x0020


	//----- nvinfo : EIATTR_SW_WAR
	.align		4
.L_25:
        /*008c*/ 	.byte	0x04, 0x36
        /*008e*/ 	.short	(.L_27 - .L_26)
.L_26:
        /*0090*/ 	.word	0x00000008
.L_27:


//--------------------- .nv.callgraph             --------------------------
	.section	.nv.callgraph,"",@"SHT_CUDA_CALLGRAPH"
	.align	4
	.sectionentsize	8
	.align		4
        /*0000*/ 	.word	0x00000000
	.align		4
        /*0004*/ 	.word	0xffffffff
	.align		4
        /*0008*/ 	.word	0x00000000
	.align		4
        /*000c*/ 	.word	0xfffffffe
	.align		4
        /*0010*/ 	.word	0x00000000
	.align		4
        /*0014*/ 	.word	0xfffffffd
	.align		4
        /*0018*/ 	.word	0x00000000
	.align		4
        /*001c*/ 	.word	0xfffffffc


//--------------------- .text.triton_poi_fused_max_pool2d_with_indices_7 --------------------------
	.section	.text.triton_poi_fused_max_pool2d_with_indices_7,"ax",@progbits
	.sectionflags	@"SHF_BARRIERS=1"
	.align	128
        .global         triton_poi_fused_max_pool2d_with_indices_7
        .type           triton_poi_fused_max_pool2d_with_indices_7,@function
        .size           triton_poi_fused_max_pool2d_with_indices_7,(.L_x_1 - triton_poi_fused_max_pool2d_with_indices_7)
        .other          triton_poi_fused_max_pool2d_with_indices_7,@"STO_CUDA_ENTRY STV_DEFAULT"
triton_poi_fused_max_pool2d_with_indices_7:
.text.triton_poi_fused_max_pool2d_with_indices_7:
[----:B------:R-:W0:Y:S01]  /*0000*/  LDC R1, c[0x0][0x28] ;  /* 0x00000a00ff017b82 */ /* 0x000e220000000800 */
[----:B------:R-:W1:Y:S01]  /*0010*/  S2R R21, SR_CTAID.X ;  /* 0x0000000000157919 */ /* 0x000e620000002500 */
[----:B------:R-:W-:Y:S01]  /*0020*/  IMAD.MOV.U32 R4, RZ, RZ, RZ ;  /* 0x000000ffff047224 */ /* 0x000fe200078e00ff */
[----:B------:R-:W-:Y:S01]  /*0030*/  CS2R R124, SRZ ;  /* 0x00000000007c7805 */ /* 0x000fe2000001ff00 */
[----:B------:R-:W-:Y:S01]  /*0040*/  IMAD.MOV.U32 R128, RZ, RZ, RZ ;  /* 0x000000ffff807224 */ /* 0x000fe200078e00ff */
[----:B------:R-:W2:Y:S01]  /*0050*/  S2R R0, SR_TID.X ;  /* 0x0000000000007919 */ /* 0x000ea20000002100 */
[----:B------:R-:W-:Y:S01]  /*0060*/  ULDC.64 UR6, c[0x0][0x208] ;  /* 0x0000820000067ab9 */ /* 0x000fe20000000a00 */
[----:B------:R-:W-:Y:S01]  /*0070*/  IMAD.MOV.U32 R126, RZ, RZ, RZ ;  /* 0x000000ffff7e7224 */ /* 0x000fe200078e00ff */
[----:B------:R-:W-:Y:S01]  /*0080*/  CS2R R122, SRZ ;  /* 0x00000000007a7805 */ /* 0x000fe2000001ff00 */
[----:B------:R-:W3:Y:S01]  /*0090*/  S2R R20, SR_CTAID.Y ;  /* 0x0000000000147919 */ /* 0x000ee20000002600 */
[----:B-1----:R-:W-:Y:S01]  /*00a0*/  IMAD.SHL.U32 R21, R21, 0x10, RZ ;  /* 0x0000001015157824 */ /* 0x002fe200078e00ff */
[----:B--2---:R-:W-:-:S04]  /*00b0*/  SHF.R.U32.HI R22, RZ, 0x4, R0 ;  /* 0x00000004ff167819 */ /* 0x004fc80000011600 */
[----:B------:R-:W-:Y:S02]  /*00c0*/  LOP3.LUT R5, R21, 0xf, R0, 0xf8, !PT ;  /* 0x0000000f15057812 */ /* 0x000fe400078ef800 */
[----:B------:R-:W-:Y:S02]  /*00d0*/  SGXT.U32 R22, R22, 0x4 ;  /* 0x000000041616781a */ /* 0x000fe40000000000 */
[C---:B------:R-:W-:Y:S01]  /*00e0*/  ISETP.GE.AND P0, PT, R5.reuse, 0x31, PT ;  /* 0x000000310500780c */ /* 0x040fe20003f06270 */
[----:B------:R-:W-:Y:S01]  /*00f0*/  IMAD.HI R2, R5, -0x6db6db6d, R4 ;  /* 0x9249249305027827 */ /* 0x000fe200078e0204 */
[----:B---3--:R-:W-:-:S04]  /*0100*/  PRMT R18, R22, 0x6540, R20 ;  /* 0x0000654016127816 */ /* 0x008fc80000000014 */
[----:B------:R-:W-:Y:S02]  /*0110*/  SHF.R.U32.HI R3, RZ, 0x1f, R2 ;  /* 0x0000001fff037819 */ /* 0x000fe40000011602 */
[----:B------:R-:W-:Y:S02]  /*0120*/  LOP3.LUT R6, R18, 0x10, RZ, 0xfc, !PT ;  /* 0x0000001012067812 */ /* 0x000fe400078efcff */
[----:B------:R-:W-:Y:S02]  /*0130*/  LEA.HI.SX32 R4, R2, R3, 0x1e ;  /* 0x0000000302047211 */ /* 0x000fe400078ff2ff */
[----:B------:R-:W1:Y:S01]  /*0140*/  LDC.64 R2, c[0x0][0x210] ;  /* 0x00008400ff027b82 */ /* 0x000e620000000a00 */
[----:B------:R-:W-:Y:S02]  /*0150*/  LOP3.LUT R7, R18, 0x30, RZ, 0xfc, !PT ;  /* 0x0000003012077812 */ /* 0x000fe400078efcff */
[----:B------:R-:W-:Y:S01]  /*0160*/  IMAD R5, R4, -0x7, R5 ;  /* 0xfffffff904057824 */ /* 0x000fe200078e0205 */
[----:B------:R-:W-:-:S02]  /*0170*/  ISETP.LT.AND P2, PT, R18, 0x100, !P0 ;  /* 0x000001001200780c */ /* 0x000fc40004741270 */
[----:B------:R-:W-:Y:S01]  /*0180*/  ISETP.LT.AND P1, PT, R6, 0x100, !P0 ;  /* 0x000001000600780c */ /* 0x000fe20004721270 */
[----:B------:R-:W-:Y:S01]  /*0190*/  IMAD R5, R4, 0xf, R5 ;  /* 0x0000000f04057824 */ /* 0x000fe200078e0205 */
[----:B------:R-:W-:Y:S02]  /*01a0*/  LOP3.LUT R6, R18, 0x20, RZ, 0xfc, !PT ;  /* 0x0000002012067812 */ /* 0x000fe400078efcff */
[----:B------:R-:W-:Y:S01]  /*01b0*/  ISETP.LT.AND P5, PT, R7, 0x100, !P0 ;  /* 0x000001000700780c */ /* 0x000fe200047a1270 */
[----:B------:R-:W-:Y:S01]  /*01c0*/  IMAD.SHL.U32 R14, R5, 0x2, RZ ;  /* 0x00000002050e7824 */ /* 0x000fe200078e00ff */
[----:B------:R-:W-:Y:S02]  /*01d0*/  ISETP.LT.AND P6, PT, R6, 0x100, !P0 ;  /* 0x000001000600780c */ /* 0x000fe400047c1270 */
[----:B------:R-:W-:Y:S01]  /*01e0*/  LOP3.LUT R8, R18, 0x40, RZ, 0xfc, !PT ;  /* 0x0000004012087812 */ /* 0x000fe200078efcff */
[----:B------:R-:W-:Y:S01]  /*01f0*/  VIADD R16, R14, 0x1 ;  /* 0x000000010e107836 */ /* 0x000fe20000000000 */
[----:B------:R-:W-:Y:S01]  /*0200*/  CS2R R120, SRZ ;  /* 0x0000000000787805 */ /* 0x000fe2000001ff00 */
[----:B------:R-:W-:Y:S01]  /*0210*/  IMAD R5, R18, 0xe1, R14 ;  /* 0x000000e112057824 */ /* 0x000fe200078e020e */
[----:B------:R-:W-:Y:S01]  /*0220*/  ISETP.LT.AND P4, PT, R8, 0x100, !P0 ;  /* 0x000001000800780c */ /* 0x000fe20004781270 */
[----:B------:R-:W-:Y:S01]  /*0230*/  IMAD R7, R18, 0xe1, R16 ;  /* 0x000000e112077824 */ /* 0x000fe200078e0210 */
[----:B------:R-:W-:Y:S01]  /*0240*/  CS2R R96, SRZ ;  /* 0x0000000000607805 */ /* 0x000fe2000001ff00 */
[C---:B------:R-:W-:Y:S01]  /*0250*/  VIADD R17, R14.reuse, 0x2 ;  /* 0x000000020e117836 */ /* 0x040fe20000000000 */
[----:B------:R-:W-:Y:S01]  /*0260*/  CS2R R94, SRZ ;  /* 0x00000000005e7805 */ /* 0x000fe2000001ff00 */
[----:B------:R-:W-:Y:S01]  /*0270*/  VIADD R15, R14, 0xf ;  /* 0x0000000f0e0f7836 */ /* 0x000fe20000000000 */
[----:B------:R-:W-:Y:S01]  /*0280*/  CS2R R98, SRZ ;  /* 0x0000000000627805 */ /* 0x000fe2000001ff00 */
[----:B-1----:R-:W-:Y:S01]  /*0290*/  IMAD.WIDE R4, R5, 0x4, R2 ;  /* 0x0000000405047825 */ /* 0x002fe200078e0202 */
[----:B------:R-:W-:-:S02]  /*02a0*/  CS2R R92, SRZ ;  /* 0x00000000005c7805 */ /* 0x000fc4000001ff00 */
[----:B------:R-:W-:Y:S02]  /*02b0*/  CS2R R90, SRZ ;  /* 0x00000000005a7805 */ /* 0x000fe4000001ff00 */
[----:B------:R-:W-:Y:S01]  /*02c0*/  LOP3.LUT R12, R18, 0x50, RZ, 0xfc, !PT ;  /* 0x00000050120c7812 */ /* 0x000fe200078efcff */
[----:B------:R-:W-:Y:S01]  /*02d0*/  IMAD.WIDE R6, R7, 0x4, R2 ;  /* 0x0000000407067825 */ /* 0x000fe200078e0202 */
[----:B------:R1:W2:Y:S01]  /*02e0*/  @P2 LDG.E.EL R128, desc[UR6][R4.64] ;  /* 0x0000000604802981 */ /* 0x0002a2000c2e1900 */
[----:B------:R-:W-:Y:S02]  /*02f0*/  CS2R R86, SRZ ;  /* 0x0000000000567805 */ /* 0x000fe4000001ff00 */
[----:B------:R-:W-:Y:S01]  /*0300*/  ISETP.LT.AND P3, PT, R12, 0x100, !P0 ;  /* 0x000001000c00780c */ /* 0x000fe20004761270 */
[C---:B------:R-:W-:Y:S01]  /*0310*/  IMAD R9, R18.reuse, 0xe1, R17 ;  /* 0x000000e112097824 */ /* 0x040fe200078e0211 */
[----:B------:R3:W2:Y:S01]  /*0320*/  @P2 LDG.E.EL R125, desc[UR6][R6.64] ;  /* 0x00000006067d2981 */ /* 0x0006a2000c2e1900 */
[----:B------:R-:W-:-:S02]  /*0330*/  IMAD R11, R18, 0xe1, R15 ;  /* 0x000000e1120b7824 */ /* 0x000fc400078e020f */
[----:B------:R-:W-:-:S04]  /*0340*/  IMAD.WIDE R8, R9, 0x4, R2 ;  /* 0x0000000409087825 */ /* 0x000fc800078e0202 */
[----:B------:R-:W-:Y:S01]  /*0350*/  IMAD.WIDE R10, R11, 0x4, R2 ;  /* 0x000000040b0a7825 */ /* 0x000fe200078e0202 */
[----:B------:R4:W5:Y:S04]  /*0360*/  @P2 LDG.E.EL R126, desc[UR6][R8.64] ;  /* 0x00000006087e2981 */ /* 0x000968000c2e1900 */
[----:B------:R3:W2:Y:S01]  /*0370*/  @P2 LDG.E.EL R123, desc[UR6][R10.64] ;  /* 0x000000060a7b2981 */ /* 0x0006a2000c2e1900 */
[----:B------:R-:W-:-:S04]  /*0380*/  VIADD R119, R14, 0x10 ;  /* 0x000000100e777836 */ /* 0x000fc80000000000 */
[----:B-1----:R-:W-:-:S04]  /*0390*/  IMAD R5, R18, 0xe1, R119 ;  /* 0x000000e112057824 */ /* 0x002fc800078e0277 */
[----:B------:R-:W-:-:S05]  /*03a0*/  IMAD.WIDE R4, R5, 0x4, R2 ;  /* 0x0000000405047825 */ /* 0x000fca00078e0202 */
[----:B------:R-:W2:Y:S01]  /*03b0*/  @P2 LDG.E.EL R124, desc[UR6][R4.64] ;  /* 0x00000006047c2981 */ /* 0x000ea2000c2e1900 */
[----:B------:R-:W-:-:S04]  /*03c0*/  VIADD R19, R14, 0x11 ;  /* 0x000000110e137836 */ /* 0x000fc80000000000 */
[----:B---3--:R-:W-:-:S04]  /*03d0*/  IMAD R7, R18, 0xe1, R19 ;  /* 0x000000e112077824 */ /* 0x008fc800078e0213 */
[----:B------:R-:W-:-:S05]  /*03e0*/  IMAD.WIDE R6, R7, 0x4, R2 ;  /* 0x0000000407067825 */ /* 0x000fca00078e0202 */
[----:B------:R1:W3:Y:S01]  /*03f0*/  @P2 LDG.E.EL R121, desc[UR6][R6.64] ;  /* 0x0000000606792981 */ /* 0x0002e2000c2e1900 */
[----:B------:R-:W-:-:S04]  /*0400*/  VIADD R115, R14, 0x1e ;  /* 0x0000001e0e737836 */ /* 0x000fc80000000000 */
[----:B----4-:R-:W-:-:S04]  /*0410*/  IMAD R9, R18, 0xe1, R115 ;  /* 0x000000e112097824 */ /* 0x010fc800078e0273 */
[----:B------:R-:W-:-:S05]  /*0420*/  IMAD.WIDE R8, R9, 0x4, R2 ;  /* 0x0000000409087825 */ /* 0x000fca00078e0202 */
[----:B------:R4:W2:Y:S01]  /*0430*/  @P2 LDG.E.EL R122, desc[UR6][R8.64] ;  /* 0x00000006087a2981 */ /* 0x0008a2000c2e1900 */
[----:B------:R-:W-:-:S04]  /*0440*/  VIADD R113, R14, 0x1f ;  /* 0x0000001f0e717836 */ /* 0x000fc80000000000 */
[C---:B0-----:R-:W-:Y:S02]  /*0450*/  IMAD R11, R18.reuse, 0xe1, R113 ;  /* 0x000000e1120b7824 */ /* 0x041fe400078e0271 */
[----:B------:R-:W-:Y:S02]  /*0460*/  IMAD R117, R18, 0xe1, RZ ;  /* 0x000000e112757824 */ /* 0x000fe400078e02ff */
[----:B------:R-:W-:-:S04]  /*0470*/  IMAD.WIDE R10, R11, 0x4, R2 ;  /* 0x000000040b0a7825 */ /* 0x000fc800078e0202 */
[----:B------:R-:W-:Y:S01]  /*0480*/  VIADD R111, R14, 0x20 ;  /* 0x000000200e6f7836 */ /* 0x000fe20000000000 */
[----:B------:R0:W2:Y:S01]  /*0490*/  @P2 LDG.E.EL R97, desc[UR6][R10.64] ;  /* 0x000000060a612981 */ /* 0x0000a2000c2e1900 */
[----:B------:R-:W-:Y:S02]  /*04a0*/  VIADD R24, R117, 0xe10 ;  /* 0x00000e1075187836 */ /* 0x000fe40000000000 */
[----:B------:R-:W-:Y:S02]  /*04b0*/  IMAD R13, R18, 0xe1, R111 ;  /* 0x000000e1120d7824 */ /* 0x000fe400078e026f */
[C---:B-1----:R-:W-:Y:S02]  /*04c0*/  IMAD.IADD R7, R24.reuse, 0x1, R16 ;  /* 0x0000000118077824 */ /* 0x042fe400078e0210 */
[----:B----4-:R-:W-:Y:S02]  /*04d0*/  IMAD.IADD R9, R24, 0x1, R17 ;  /* 0x0000000118097824 */ /* 0x010fe400078e0211 */
[----:B0-----:R-:W-:-:S04]  /*04e0*/  IMAD.WIDE R10, R13, 0x4, R2 ;  /* 0x000000040d0a7825 */ /* 0x001fc800078e0202 */
[----:B------:R-:W-:Y:S01]  /*04f0*/  IMAD.WIDE R6, R7, 0x4, R2 ;  /* 0x0000000407067825 */ /* 0x000fe200078e0202 */
[----:B------:R0:W4:Y:S03]  /*0500*/  @P2 LDG.E.EL R96, desc[UR6][R10.64] ;  /* 0x000000060a602981 */ /* 0x000126000c2e1900 */
[----:B------:R-:W-:Y:S01]  /*0510*/  IMAD.IADD R5, R14, 0x1, R24 ;  /* 0x000000010e057824 */ /* 0x000fe200078e0218 */
[----:B------:R1:W2:Y:S01]  /*0520*/  @P1 LDG.E.EL R94, desc[UR6][R6.64] ;  /* 0x00000006065e1981 */ /* 0x0002a2000c2e1900 */
[----:B------:R-:W-:-:S04]  /*0530*/  IMAD.WIDE R8, R9, 0x4, R2 ;  /* 0x0000000409087825 */ /* 0x000fc800078e0202 */
[C---:B------:R-:W-:Y:S01]  /*0540*/  IMAD.IADD R25, R24.reuse, 0x1, R115 ;  /* 0x0000000118197824 */ /* 0x040fe200078e0273 */
[----:B------:R1:W2:Y:S01]  /*0550*/  @P1 LDG.E.EL R95, desc[UR6][R8.64] ;  /* 0x00000006085f1981 */ /* 0x0002a2000c2e1900 */
[C---:B0-----:R-:W-:Y:S02]  /*0560*/  IMAD.IADD R11, R24.reuse, 0x1, R119 ;  /* 0x00000001180b7824 */ /* 0x041fe400078e0277 */
[----:B------:R-:W-:Y:S02]  /*0570*/  IMAD.IADD R23, R24, 0x1, R19 ;  /* 0x0000000118177824 */ /* 0x000fe400078e0213 */
[----:B------:R-:W-:-:S04]  /*0580*/  IMAD.WIDE R4, R5, 0x4, R2 ;  /* 0x0000000405047825 */ /* 0x000fc800078e0202 */
[--C-:B-1----:R-:W-:Y:S01]  /*0590*/  IMAD.WIDE R6, R11, 0x4, R2.reuse ;  /* 0x000000040b067825 */ /* 0x102fe200078e0202 */
[----:B------:R0:W2:Y:S03]  /*05a0*/  @P1 LDG.E.EL R99, desc[UR6][R4.64] ;  /* 0x0000000604631981 */ /* 0x0000a6000c2e1900 */
[----:B------:R-:W-:Y:S01]  /*05b0*/  IMAD.WIDE R10, R25, 0x4, R2 ;  /* 0x00000004190a7825 */ /* 0x000fe200078e0202 */
[----:B------:R1:W2:Y:S03]  /*05c0*/  @P1 LDG.E.EL R93, desc[UR6][R6.64] ;  /* 0x00000006065d1981 */ /* 0x0002a6000c2e1900 */
[----:B------:R-:W-:Y:S01]  /*05d0*/  IMAD.IADD R13, R24, 0x1, R15 ;  /* 0x00000001180d7824 */ /* 0x000fe200078e020f */
[----:B------:R1:W2:Y:S01]  /*05e0*/  @P1 LDG.E.EL R91, desc[UR6][R10.64] ;  /* 0x000000060a5b1981 */ /* 0x0002a2000c2e1900 */
[----:B------:R-:W-:-:S04]  /*05f0*/  IMAD.WIDE R8, R23, 0x4, R2 ;  /* 0x0000000417087825 */ /* 0x000fc800078e0202 */
[----:B------:R-:W-:Y:S01]  /*0600*/  VIADD R26, R117, 0x1c20 ;  /* 0x00001c20751a7836 */ /* 0x000fe20000000000 */
[----:B------:R-:W-:Y:S01]  /*0610*/  LOP3.LUT R12, R18, 0x60, RZ, 0xfc, !PT ;  /* 0x00000060120c7812 */ /* 0x000fe200078efcff */
[----:B------:R-:W-:Y:S01]  /*0620*/  IMAD.IADD R23, R24, 0x1, R111 ;  /* 0x0000000118177824 */ /* 0x000fe200078e026f */
[----:B------:R1:W2:Y:S01]  /*0630*/  @P1 LDG.E.EL R90, desc[UR6][R8.64] ;  /* 0x00000006085a1981 */ /* 0x0002a2000c2e1900 */
[----:B0-----:R-:W-:Y:S01]  /*0640*/  IMAD.WIDE R4, R13, 0x4, R2 ;  /* 0x000000040d047825 */ /* 0x001fe200078e0202 */
[----:B------:R-:W-:-:S03]  /*0650*/  CS2R R88, SRZ ;  /* 0x0000000000587805 */ /* 0x000fc6000001ff00 */
[----:B-1----:R-:W-:Y:S02]  /*0660*/  IMAD.IADD R7, R26, 0x1, R16 ;  /* 0x000000011a077824 */ /* 0x002fe400078e0210 */
[----:B------:R-:W-:Y:S01]  /*0670*/  IMAD.IADD R27, R24, 0x1, R113 ;  /* 0x00000001181b7824 */ /* 0x000fe200078e0271 */
[----:B------:R-:W-:Y:S01]  /*0680*/  ISETP.LT.AND P2, PT, R12, 0x100, !P0 ;  /* 0x000001000c00780c */ /* 0x000fe20004741270 */
[----:B------:R-:W-:Y:S01]  /*0690*/  IMAD.WIDE R10, R23, 0x4, R2 ;  /* 0x00000004170a7825 */ /* 0x000fe200078e0202 */
[----:B------:R0:W2:Y:S03]  /*06a0*/  @P1 LDG.E.EL R92, desc[UR6][R4.64] ;  /* 0x00000006045c1981 */ /* 0x0000a6000c2e1900 */
[----:B------:R-:W-:Y:S01]  /*06b0*/  IMAD.IADD R9, R26, 0x1, R17 ;  /* 0x000000011a097824 */ /* 0x000fe200078e0211 */
[----:B------:R1:W2:Y:S01]  /*06c0*/  @P1 LDG.E.EL R87, desc[UR6][R10.64] ;  /* 0x000000060a571981 */ /* 0x0002a2000c2e1900 */
[----:B------:R-:W-:-:S04]  /*06d0*/  IMAD.WIDE R6, R7, 0x4, R2 ;  /* 0x0000000407067825 */ /* 0x000fc800078e0202 */
[----:B------:R-:W-:Y:S01]  /*06e0*/  IMAD.WIDE R12, R27, 0x4, R2 ;  /* 0x000000041b0c7825 */ /* 0x000fe200078e0202 */
[----:B------:R1:W2:Y:S03]  /*06f0*/  @P6 LDG.E.EL R89, desc[UR6][R6.64] ;  /* 0x0000000606596981 */ /* 0x0002a6000c2e1900 */
[----:B0-----:R-:W-:Y:S01]  /*0700*/  IMAD.IADD R5, R14, 0x1, R26 ;  /* 0x000000010e057824 */ /* 0x001fe200078e021a */
[----:B------:R0:W2:Y:S01]  /*0710*/  @P1 LDG.E.EL R88, desc[UR6][R12.64] ;  /* 0x000000060c581981 */ /* 0x0000a2000c2e1900 */
[----:B------:R-:W-:-:S04]  /*0720*/  IMAD.WIDE R8, R9, 0x4, R2 ;  /* 0x0000000409087825 */ /* 0x000fc800078e0202 */
[C---:B-1----:R-:W-:Y:S01]  /*0730*/  IMAD.IADD R11, R26.reuse, 0x1, R119 ;  /* 0x000000011a0b7824 */ /* 0x042fe200078e0277 */
[----:B------:R-:W-:Y:S01]  /*0740*/  CS2R R84, SRZ ;  /* 0x0000000000547805 */ /* 0x000fe2000001ff00 */
[C---:B------:R-:W-:Y:S01]  /*0750*/  IMAD.IADD R25, R26.reuse, 0x1, R115 ;  /* 0x000000011a197824 */ /* 0x040fe200078e0273 */
[----:B------:R-:W-:Y:S01]  /*0760*/  CS2R R82, SRZ ;  /* 0x0000000000527805 */ /* 0x000fe2000001ff00 */
[----:B------:R-:W-:Y:S01]  /*0770*/  IMAD.IADD R23, R26, 0x1, R19 ;  /* 0x000000011a177824 */ /* 0x000fe200078e0213 */
[----:B------:R1:W2:Y:S01]  /*0780*/  @P6 LDG.E.EL R86, desc[UR6][R8.64] ;  /* 0x0000000608566981 */ /* 0x0002a2000c2e1900 */
[----:B------:R-:W-:-:S04]  /*0790*/  IMAD.WIDE R4, R5, 0x4, R2 ;  /* 0x0000000405047825 */ /* 0x000fc800078e0202 */
[----:B------:R-:W-:Y:S01]  /*07a0*/  IMAD.WIDE R6, R11, 0x4, R2 ;  /* 0x000000040b067825 */ /* 0x000fe200078e0202 */
[----:B------:R1:W2:Y:S03]  /*07b0*/  @P6 LDG.E.EL R98, desc[UR6][R4.64] ;  /* 0x0000000604626981 */ /* 0x0002a6000c2e1900 */
[----:B0-----:R-:W-:Y:S02]  /*07c0*/  IMAD.IADD R13, R26, 0x1, R15 ;  /* 0x000000011a0d7824 */ /* 0x001fe400078e020f */
[----:B------:R-:W-:Y:S01]  /*07d0*/  VIADD R24, R117, 0x2a30 ;  /* 0x00002a3075187836 */ /* 0x000fe20000000000 */
[----:B------:R-:W-:Y:S01]  /*07e0*/  LOP3.LUT R12, R18, 0x70, RZ, 0xfc, !PT ;  /* 0x00000070120c7812 */ /* 0x000fe200078efcff */
[--C-:B------:R-:W-:Y:S01]  /*07f0*/  IMAD.WIDE R10, R25, 0x4, R2.reuse ;  /* 0x00000004190a7825 */ /* 0x100fe200078e0202 */
[----:B------:R0:W2:Y:S03]  /*0800*/  @P6 LDG.E.EL R84, desc[UR6][R6.64] ;  /* 0x0000000606546981 */ /* 0x0000a6000c2e1900 */
[----:B-1----:R-:W-:Y:S01]  /*0810*/  IMAD.WIDE R8, R23, 0x4, R2 ;  /* 0x0000000417087825 */ /* 0x002fe200078e0202 */
[----:B------:R1:W2:Y:S03]  /*0820*/  @P6 LDG.E.EL R82, desc[UR6][R10.64] ;  /* 0x000000060a526981 */ /* 0x0002a6000c2e1900 */
[C---:B------:R-:W-:Y:S01]  /*0830*/  IMAD.IADD R23, R26.reuse, 0x1, R111 ;  /* 0x000000011a177824 */ /* 0x040fe200078e026f */
[----:B------:R-:W-:Y:S01]  /*0840*/  CS2R R78, SRZ ;  /* 0x00000000004e7805 */ /* 0x000fe2000001ff00 */
[----:B------:R-:W-:Y:S01]  /*0850*/  IMAD.WIDE R4, R13, 0x4, R2 ;  /* 0x000000040d047825 */ /* 0x000fe200078e0202 */
[----:B------:R1:W2:Y:S03]  /*0860*/  @P6 LDG.E.EL R83, desc[UR6][R8.64] ;  /* 0x0000000608536981 */ /* 0x0002a6000c2e1900 */
[----:B------:R-:W-:Y:S01]  /*0870*/  IMAD.IADD R27, R26, 0x1, R113 ;  /* 0x000000011a1b7824 */ /* 0x000fe200078e0271 */
[----:B------:R-:W-:Y:S01]  /*0880*/  ISETP.LT.AND P1, PT, R12, 0x100, !P0 ;  /* 0x000001000c00780c */ /* 0x000fe20004721270 */
[C---:B0-----:R-:W-:Y:S01]  /*0890*/  IMAD.IADD R7, R24.reuse, 0x1, R16 ;  /* 0x0000000118077824 */ /* 0x041fe200078e0210 */
[----:B------:R-:W-:Y:S01]  /*08a0*/  CS2R R80, SRZ ;  /* 0x0000000000507805 */ /* 0x000fe2000001ff00 */
[----:B-1----:R-:W-:Y:S01]  /*08b0*/  IMAD.WIDE R10, R23, 0x4, R2 ;  /* 0x00000004170a7825 */ /* 0x002fe200078e0202 */
[----:B------:R0:W2:Y:S03]  /*08c0*/  @P6 LDG.E.EL R85, desc[UR6][R4.64] ;  /* 0x0000000604556981 */ /* 0x0000a6000c2e1900 */
[----:B------:R-:W-:Y:S01]  /*08d0*/  IMAD.IADD R9, R24, 0x1, R17 ;  /* 0x0000000118097824 */ /* 0x000fe200078e0211 */
[----:B------:R1:W2:Y:S01]  /*08e0*/  @P6 LDG.E.EL R78, desc[UR6][R10.64] ;  /* 0x000000060a4e6981 */ /* 0x0002a2000c2e1900 */
[----:B------:R-:W-:Y:S01]  /*08f0*/  IMAD.WIDE R12, R27, 0x4, R2 ;  /* 0x000000041b0c7825 */ /* 0x000fe200078e0202 */
[----:B------:R-:W-:-:S03]  /*0900*/  CS2R R100, SRZ ;  /* 0x0000000000647805 */ /* 0x000fc6000001ff00 */
        /* <DEDUP_REMOVED lines=9> */
[----:B------:R-:W-:Y:S01]  /*09a0*/  IMAD.WIDE R4, R5, 0x4, R2 ;  /* 0x0000000405047825 */ /* 0x000fe200078e0202 */
[----:B------:R1:W2:Y:S03]  /*09b0*/  @P5 LDG.E.EL R80, desc[UR6][R8.64] ;  /* 0x0000000608505981 */ /* 0x0002a6000c2e1900 */
[C---:B------:R-:W-:Y:S01]  /*09c0*/  IMAD.IADD R23, R24.reuse, 0x1, R19 ;  /* 0x0000000118177824 */ /* 0x040fe200078e0213 */
[----:B------:R1:W2:Y:S01]  /*09d0*/  @P5 LDG.E.EL R100, desc[UR6][R4.64] ;  /* 0x0000000604645981 */ /* 0x0002a2000c2e1900 */
[----:B------:R-:W-:-:S02]  /*09e0*/  IMAD.IADD R13, R24, 0x1, R15 ;  /* 0x00000001180d7824 */ /* 0x000fc400078e020f */
[----:B0-----:R-:W-:-:S04]  /*09f0*/  IMAD.WIDE R6, R11, 0x4, R2 ;  /* 0x000000040b067825 */ /* 0x001fc800078e0202 */
[--C-:B------:R-:W-:Y:S01]  /*0a00*/  IMAD.WIDE R10, R25, 0x4, R2.reuse ;  /* 0x00000004190a7825 */ /* 0x100fe200078e0202 */
[----:B------:R-:W-:Y:S01]  /*0a10*/  LOP3.LUT R12, R18, 0x80, RZ, 0xfc, !PT ;  /* 0x00000080120c7812 */ /* 0x000fe200078efcff */
[----:B------:R0:W2:Y:S02]  /*0a20*/  @P5 LDG.E.EL R76, desc[UR6][R6.64] ;  /* 0x00000006064c5981 */ /* 0x0000a4000c2e1900 */
[----:B-1----:R-:W-:Y:S01]  /*0a30*/  IMAD.WIDE R8, R23, 0x4, R2 ;  /* 0x0000000417087825 */ /* 0x002fe200078e0202 */
[----:B------:R-:W-:Y:S01]  /*0a40*/  CS2R R70, SRZ ;  /* 0x0000000000467805 */ /* 0x000fe2000001ff00 */
[----:B------:R1:W2:Y:S02]  /*0a50*/  @P5 LDG.E.EL R74, desc[UR6][R10.64] ;  /* 0x000000060a4a5981 */ /* 0x0002a4000c2e1900 */
[----:B------:R-:W-:Y:S02]  /*0a60*/  VIADD R26, R117, 0x3840 ;  /* 0x00003840751a7836 */ /* 0x000fe40000000000 */
[----:B------:R-:W-:Y:S01]  /*0a70*/  IMAD.IADD R23, R24, 0x1, R111 ;  /* 0x0000000118177824 */ /* 0x000fe200078e026f */
[----:B------:R1:W2:Y:S01]  /*0a80*/  @P5 LDG.E.EL R75, desc[UR6][R8.64] ;  /* 0x00000006084b5981 */ /* 0x0002a2000c2e1900 */
[----:B------:R-:W-:Y:S01]  /*0a90*/  IMAD.WIDE R4, R13, 0x4, R2 ;  /* 0x000000040d047825 */ /* 0x000fe200078e0202 */
[----:B------:R-:W-:-:S03]  /*0aa0*/  ISETP.LT.AND P6, PT, R12, 0x100, !P0 ;  /* 0x000001000c00780c */ /* 0x000fc600047c1270 */
[----:B------:R-:W-:Y:S01]  /*0ab0*/  IMAD.IADD R27, R24, 0x1, R113 ;  /* 0x00000001181b7824 */ /* 0x000fe200078e0271 */
[----:B------:R-:W-:Y:S01]  /*0ac0*/  CS2R R72, SRZ ;  /* 0x0000000000487805 */ /* 0x000fe2000001ff00 */
[----:B0-----:R-:W-:Y:S01]  /*0ad0*/  IMAD.IADD R7, R26, 0x1, R16 ;  /* 0x000000011a077824 */ /* 0x001fe200078e0210 */
[----:B------:R0:W2:Y:S01]  /*0ae0*/  @P5 LDG.E.EL R77, desc[UR6][R4.64] ;  /* 0x00000006044d5981 */ /* 0x0000a2000c2e1900 */
[----:B-1----:R-:W-:-:S04]  /*0af0*/  IMAD.WIDE R10, R23, 0x4, R2 ;  /* 0x00000004170a7825 */ /* 0x002fc800078e0202 */
[----:B------:R-:W-:Y:S01]  /*0b00*/  IMAD.IADD R9, R26, 0x1, R17 ;  /* 0x000000011a097824 */ /* 0x000fe200078e0211 */
[----:B------:R1:W2:Y:S01]  /*0b10*/  @P5 LDG.E.EL R70, desc[UR6][R10.64] ;  /* 0x000000060a465981 */ /* 0x0002a2000c2e1900 */
[----:B------:R-:W-:Y:S01]  /*0b20*/  IMAD.WIDE R12, R27, 0x4, R2 ;  /* 0x000000041b0c7825 */ /* 0x000fe200078e0202 */
[----:B------:R-:W-:-:S03]  /*0b30*/  CS2R R102, SRZ ;  /* 0x0000000000667805 */ /* 0x000fc6000001ff00 */
[----:B0-----:R-:W-:Y:S01]  /*0b40*/  IMAD.IADD R5, R14, 0x1, R26 ;  /* 0x000000010e057824 */ /* 0x001fe200078e021a */
[----:B------:R0:W2:Y:S01]  /*0b50*/  @P5 LDG.E.EL R73, desc[UR6][R12.64] ;  /* 0x000000060c495981 */ /* 0x0000a2000c2e1900 */
[----:B------:R-:W-:-:S04]  /*0b60*/  IMAD.WIDE R6, R7, 0x4, R2 ;  /* 0x0000000407067825 */ /* 0x000fc800078e0202 */
[----:B------:R-:W-:Y:S01]  /*0b70*/  IMAD.WIDE R8, R9, 0x4, R2 ;  /* 0x0000000409087825 */ /* 0x000fe200078e0202 */
[----:B------:R0:W2:Y:S03]  /*0b80*/  @P4 LDG.E.EL R71, desc[UR6][R6.64] ;  /* 0x0000000606474981 */ /* 0x0000a6000c2e1900 */
[C---:B-1----:R-:W-:Y:S01]  /*0b90*/  IMAD.IADD R11, R26.reuse, 0x1, R119 ;  /* 0x000000011a0b7824 */ /* 0x042fe200078e0277 */
[----:B------:R-:W-:Y:S01]  /*0ba0*/  CS2R R68, SRZ ;  /* 0x0000000000447805 */ /* 0x000fe2000001ff00 */
[----:B------:R-:W-:Y:S01]  /*0bb0*/  IMAD.WIDE R4, R5, 0x4, R2 ;  /* 0x0000000405047825 */ /* 0x000fe200078e0202 */
[----:B------:R-:W-:Y:S01]  /*0bc0*/  CS2R R66, SRZ ;  /* 0x0000000000427805 */ /* 0x000fe2000001ff00 */
[----:B------:R1:W2:Y:S02]  /*0bd0*/  @P4 LDG.E.EL R72, desc[UR6][R8.64] ;  /* 0x0000000608484981 */ /* 0x0002a4000c2e1900 */
[----:B------:R-:W-:-:S02]  /*0be0*/  IMAD.IADD R25, R26, 0x1, R115 ;  /* 0x000000011a197824 */ /* 0x000fc400078e0273 */
[C---:B------:R-:W-:Y:S01]  /*0bf0*/  IMAD.IADD R23, R26.reuse, 0x1, R19 ;  /* 0x000000011a177824 */ /* 0x040fe200078e0213 */
[----:B------:R1:W2:Y:S01]  /*0c00*/  @P4 LDG.E.EL R102, desc[UR6][R4.64] ;  /* 0x0000000604664981 */ /* 0x0002a2000c2e1900 */
[----:B0-----:R-:W-:Y:S02]  /*0c10*/  IMAD.IADD R13, R26, 0x1, R15 ;  /* 0x000000011a0d7824 */ /* 0x001fe400078e020f */
[----:B------:R-:W-:Y:S01]  /*0c20*/  IMAD.WIDE R6, R11, 0x4, R2 ;  /* 0x000000040b067825 */ /* 0x000fe200078e0202 */
[----:B------:R-:W-:-:S03]  /*0c30*/  LOP3.LUT R12, R18, 0x90, RZ, 0xfc, !PT ;  /* 0x00000090120c7812 */ /* 0x000fc600078efcff */
[--C-:B------:R-:W-:Y:S01]  /*0c40*/  IMAD.WIDE R10, R25, 0x4, R2.reuse ;  /* 0x00000004190a7825 */ /* 0x100fe200078e0202 */
[----:B------:R0:W2:Y:S03]  /*0c50*/  @P4 LDG.E.EL R68, desc[UR6][R6.64] ;  /* 0x0000000606444981 */ /* 0x0000a6000c2e1900 */
[--C-:B-1----:R-:W-:Y:S01]  /*0c60*/  IMAD.WIDE R8, R23, 0x4, R2.reuse ;  /* 0x0000000417087825 */ /* 0x102fe200078e0202 */
[----:B------:R1:W2:Y:S03]  /*0c70*/  @P4 LDG.E.EL R66, desc[UR6][R10.64] ;  /* 0x000000060a424981 */ /* 0x0002a6000c2e1900 */
[----:B------:R-:W-:Y:S01]  /*0c80*/  IMAD.WIDE R4, R13, 0x4, R2 ;  /* 0x000000040d047825 */ /* 0x000fe200078e0202 */
[----:B------:R-:W-:-:S03]  /*0c90*/  CS2R R62, SRZ ;  /* 0x00000000003e7805 */ /* 0x000fc6000001ff00 */
[----:B------:R-:W-:Y:S02]  /*0ca0*/  VIADD R24, R117, 0x4650 ;  /* 0x0000465075187836 */ /* 0x000fe40000000000 */
[----:B------:R-:W-:Y:S01]  /*0cb0*/  IMAD.IADD R27, R26, 0x1, R113 ;  /* 0x000000011a1b7824 */ /* 0x000fe200078e0271 */
[----:B------:R-:W-:Y:S01]  /*0cc0*/  ISETP.LT.AND P5, PT, R12, 0x100, !P0 ;  /* 0x000001000c00780c */ /* 0x000fe200047a1270 */
[----:B------:R-:W-:Y:S01]  /*0cd0*/  IMAD.IADD R23, R26, 0x1, R111 ;  /* 0x000000011a177824 */ /* 0x000fe200078e026f */
[----:B------:R-:W-:Y:S01]  /*0ce0*/  CS2R R64, SRZ ;  /* 0x0000000000407805 */ /* 0x000fe2000001ff00 */
[----:B0-----:R-:W-:Y:S01]  /*0cf0*/  IMAD.IADD R7, R24, 0x1, R16 ;  /* 0x0000000118077824 */ /* 0x001fe200078e0210 */
[----:B------:R0:W2:Y:S01]  /*0d00*/  @P4 LDG.E.EL R69, desc[UR6][R4.64] ;  /* 0x0000000604454981 */ /* 0x0000a2000c2e1900 */
[----:B-1----:R-:W-:-:S03]  /*0d10*/  IMAD.WIDE R10, R23, 0x4, R2 ;  /* 0x00000004170a7825 */ /* 0x002fc600078e0202 */
[----:B------:R1:W2:Y:S01]  /*0d20*/  @P4 LDG.E.EL R67, desc[UR6][R8.64] ;  /* 0x0000000608434981 */ /* 0x0002a2000c2e1900 */
[----:B------:R-:W-:Y:S01]  /*0d30*/  IMAD.WIDE R12, R27, 0x4, R2 ;  /* 0x000000041b0c7825 */ /* 0x000fe200078e0202 */
[----:B------:R-:W-:Y:S02]  /*0d40*/  CS2R R104, SRZ ;  /* 0x0000000000687805 */ /* 0x000fe4000001ff00 */
[----:B------:R5:W2:Y:S01]  /*0d50*/  @P4 LDG.E.EL R62, desc[UR6][R10.64] ;  /* 0x000000060a3e4981 */ /* 0x000aa2000c2e1900 */
[----:B0-----:R-:W-:Y:S02]  /*0d60*/  IMAD.IADD R5, R14, 0x1, R24 ;  /* 0x000000010e057824 */ /* 0x001fe400078e0218 */
[----:B------:R-:W-:Y:S01]  /*0d70*/  IMAD.WIDE R6, R7, 0x4, R2 ;  /* 0x0000000407067825 */ /* 0x000fe200078e0202 */
[----:B------:R0:W2:Y:S03]  /*0d80*/  @P4 LDG.E.EL R65, desc[UR6][R12.64] ;  /* 0x000000060c414981 */ /* 0x0000a6000c2e1900 */
[----:B-1----:R-:W-:Y:S01]  /*0d90*/  IMAD.IADD R9, R24, 0x1, R17 ;  /* 0x0000000118097824 */ /* 0x002fe200078e0211 */
[----:B------:R1:W2:Y:S01]  /*0da0*/  @P3 LDG.E.EL R63, desc[UR6][R6.64] ;  /* 0x00000006063f3981 */ /* 0x0002a2000c2e1900 */
[----:B------:R-:W-:-:S04]  /*0db0*/  IMAD.WIDE R4, R5, 0x4, R2 ;  /* 0x0000000405047825 */ /* 0x000fc800078e0202 */
[----:B------:R-:W-:Y:S01]  /*0dc0*/  IMAD.WIDE R8, R9, 0x4, R2 ;  /* 0x0000000409087825 */ /* 0x000fe200078e0202 */
[----:B------:R-:W-:Y:S02]  /*0dd0*/  CS2R R60, SRZ ;  /* 0x00000000003c7805 */ /* 0x000fe4000001ff00 */
[----:B------:R-:W-:Y:S01]  /*0de0*/  CS2R R58, SRZ ;  /* 0x00000000003a7805 */ /* 0x000fe2000001ff00 */
[----:B------:R1:W2:Y:S01]  /*0df0*/  @P3 LDG.E.EL R104, desc[UR6][R4.64] ;  /* 0x0000000604683981 */ /* 0x0002a2000c2e1900 */
[C---:B-----5:R-:W-:Y:S02]  /*0e00*/  IMAD.IADD R11, R24.reuse, 0x1, R119 ;  /* 0x00000001180b7824 */ /* 0x060fe400078e0277 */
[C---:B------:R-:W-:Y:S01]  /*0e10*/  IMAD.IADD R25, R24.reuse, 0x1, R115 ;  /* 0x0000000118197824 */ /* 0x040fe200078e0273 */
[----:B------:R5:W2:Y:S01]  /*0e20*/  @P3 LDG.E.EL R64, desc[UR6][R8.64] ;  /* 0x0000000608403981 */ /* 0x000aa2000c2e1900 */
[C---:B0-----:R-:W-:Y:S02]  /*0e30*/  IMAD.IADD R13, R24.reuse, 0x1, R15 ;  /* 0x00000001180d7824 */ /* 0x041fe400078e020f */
[----:B------:R-:W-:-:S02]  /*0e40*/  IMAD.IADD R23, R24, 0x1, R19 ;  /* 0x0000000118177824 */ /* 0x000fc400078e0213 */
[----:B-1----:R-:W-:Y:S01]  /*0e50*/  IMAD.WIDE R6, R11, 0x4, R2 ;  /* 0x000000040b067825 */ /* 0x002fe200078e0202 */
[----:B------:R-:W-:-:S03]  /*0e60*/  LOP3.LUT R12, R18, 0xa0, RZ, 0xfc, !PT ;  /* 0x000000a0120c7812 */ /* 0x000fc600078efcff */
[--C-:B------:R-:W-:Y:S01]  /*0e70*/  IMAD.WIDE R10, R25, 0x4, R2.reuse ;  /* 0x00000004190a7825 */ /* 0x100fe200078e0202 */
[----:B------:R0:W2:Y:S03]  /*0e80*/  @P3 LDG.E.EL R60, desc[UR6][R6.64] ;  /* 0x00000006063c3981 */ /* 0x0000a6000c2e1900 */
[--C-:B------:R-:W-:Y:S01]  /*0e90*/  IMAD.WIDE R4, R13, 0x4, R2.reuse ;  /* 0x000000040d047825 */ /* 0x100fe200078e0202 */
[----:B------:R1:W2:Y:S03]  /*0ea0*/  @P3 LDG.E.EL R58, desc[UR6][R10.64] ;  /* 0x000000060a3a3981 */ /* 0x0002a6000c2e1900 */
[----:B-----5:R-:W-:Y:S01]  /*0eb0*/  IMAD.WIDE R8, R23, 0x4, R2 ;  /* 0x0000000417087825 */ /* 0x020fe200078e0202 */
[----:B------:R-:W-:-:S03]  /*0ec0*/  CS2R R54, SRZ ;  /* 0x0000000000367805 */ /* 0x000fc6000001ff00 */
[----:B------:R-:W-:Y:S02]  /*0ed0*/  VIADD R26, R117, 0x5460 ;  /* 0x00005460751a7836 */ /* 0x000fe40000000000 */
[----:B------:R-:W-:Y:S01]  /*0ee0*/  IMAD.IADD R27, R24, 0x1, R113 ;  /* 0x00000001181b7824 */ /* 0x000fe200078e0271 */
[----:B------:R-:W-:Y:S01]  /*0ef0*/  ISETP.LT.AND P4, PT, R12, 0x100, !P0 ;  /* 0x000001000c00780c */ /* 0x000fe20004781270 */
[----:B------:R-:W-:Y:S01]  /*0f00*/  IMAD.IADD R23, R24, 0x1, R111 ;  /* 0x0000000118177824 */ /* 0x000fe200078e026f */
[----:B------:R-:W-:Y:S01]  /*0f10*/  CS2R R56, SRZ ;  /* 0x0000000000387805 */ /* 0x000fe2000001ff00 */
[----:B------:R5:W2:Y:S01]  /*0f20*/  @P3 LDG.E.EL R61, desc[UR6][R4.64] ;  /* 0x00000006043d3981 */ /* 0x000aa2000c2e1900 */
[----:B0-----:R-:W-:Y:S02]  /*0f30*/  IMAD.IADD R7, R26, 0x1, R16 ;  /* 0x000000011a077824 */ /* 0x001fe400078e0210 */
[--C-:B-1----:R-:W-:Y:S01]  /*0f40*/  IMAD.WIDE R10, R23, 0x4, R2.reuse ;  /* 0x00000004170a7825 */ /* 0x102fe200078e0202 */
[----:B------:R0:W2:Y:S03]  /*0f50*/  @P3 LDG.E.EL R59, desc[UR6][R8.64] ;  /* 0x00000006083b3981 */ /* 0x0000a6000c2e1900 */
[----:B------:R-:W-:Y:S01]  /*0f60*/  IMAD.WIDE R12, R27, 0x4, R2 ;  /* 0x000000041b0c7825 */ /* 0x000fe200078e0202 */
[----:B------:R1:W2:Y:S03]  /*0f70*/  @P3 LDG.E.EL R54, desc[UR6][R10.64] ;  /* 0x000000060a363981 */ /* 0x0002a6000c2e1900 */
[----:B-----5:R-:W-:Y:S01]  /*0f80*/  IMAD.IADD R5, R14, 0x1, R26 ;  /* 0x000000010e057824 */ /* 0x020fe200078e021a */
[----:B------:R5:W2:Y:S01]  /*0f90*/  @P3 LDG.E.EL R57, desc[UR6][R12.64] ;  /* 0x000000060c393981 */ /* 0x000aa2000c2e1900 */
[----:B0-----:R-:W-:-:S02]  /*0fa0*/  IMAD.IADD R9, R26, 0x1, R17 ;  /* 0x000000011a097824 */ /* 0x001fc400078e0211 */
[----:B------:R-:W-:Y:S02]  /*0fb0*/  IMAD.MOV.U32 R106, RZ, RZ, RZ ;  /* 0x000000ffff6a7224 */ /* 0x000fe400078e00ff */
[----:B------:R-:W-:-:S04]  /*0fc0*/  IMAD.WIDE R6, R7, 0x4, R2 ;  /* 0x0000000407067825 */ /* 0x000fc800078e0202 */
[--C-:B------:R-:W-:Y:S01]  /*0fd0*/  IMAD.WIDE R4, R5, 0x4, R2.reuse ;  /* 0x0000000405047825 */ /* 0x100fe200078e0202 */
[----:B------:R0:W2:Y:S03]  /*0fe0*/  @P2 LDG.E.EL R55, desc[UR6][R6.64] ;  /* 0x0000000606372981 */ /* 0x0000a6000c2e1900 */
[----:B------:R-:W-:Y:S01]  /*0ff0*/  IMAD.WIDE R8, R9, 0x4, R2 ;  /* 0x0000000409087825 */ /* 0x000fe200078e0202 */
[----:B------:R0:W2:Y:S03]  /*1000*/  @P2 LDG.E.EL R106, desc[UR6][R4.64] ;  /* 0x00000006046a2981 */ /* 0x0000a6000c2e1900 */
[C---:B-1----:R-:W-:Y:S01]  /*1010*/  IMAD.IADD R11, R26.reuse, 0x1, R119 ;  /* 0x000000011a0b7824 */ /* 0x042fe200078e0277 */
[----:B------:R-:W-:Y:S01]  /*1020*/  CS2R R52, SRZ ;  /* 0x0000000000347805 */ /* 0x000fe2000001ff00 */
[C---:B-----5:R-:W-:Y:S01]  /*1030*/  IMAD.IADD R13, R26.reuse, 0x1, R15 ;  /* 0x000000011a0d7824 */ /* 0x060fe200078e020f */
[----:B------:R-:W-:Y:S01]  /*1040*/  CS2R R50, SRZ ;  /* 0x0000000000327805 */ /* 0x000fe2000001ff00 */
[C---:B------:R-:W-:Y:S01]  /*1050*/  IMAD.IADD R25, R26.reuse, 0x1, R115 ;  /* 0x000000011a197824 */ /* 0x040fe200078e0273 */
[----:B------:R1:W5:Y:S01]  /*1060*/  @P2 LDG.E.EL R56, desc[UR6][R8.64] ;  /* 0x0000000608382981 */ /* 0x000362000c2e1900 */
[----:B------:R-:W-:-:S02]  /*1070*/  IMAD.IADD R23, R26, 0x1, R19 ;  /* 0x000000011a177824 */ /* 0x000fc400078e0213 */
[----:B0-----:R-:W-:Y:S01]  /*1080*/  IMAD.WIDE R6, R11, 0x4, R2 ;  /* 0x000000040b067825 */ /* 0x001fe200078e0202 */
[----:B------:R-:W-:-:S03]  /*1090*/  LOP3.LUT R12, R18, 0xb0, RZ, 0xfc, !PT ;  /* 0x000000b0120c7812 */ /* 0x000fc600078efcff */
[----:B------:R-:W-:-:S04]  /*10a0*/  IMAD.WIDE R4, R13, 0x4, R2 ;  /* 0x000000040d047825 */ /* 0x000fc800078e0202 */
[----:B------:R-:W-:-:S04]  /*10b0*/  IMAD.WIDE R10, R25, 0x4, R2 ;  /* 0x00000004190a7825 */ /* 0x000fc800078e0202 */
[----:B-1----:R-:W-:Y:S01]  /*10c0*/  IMAD.WIDE R8, R23, 0x4, R2 ;  /* 0x0000000417087825 */ /* 0x002fe200078e0202 */
[----:B------:R-:W-:Y:S02]  /*10d0*/  ISETP.LT.AND P3, PT, R12, 0x100, !P0 ;  /* 0x000001000c00780c */ /* 0x000fe40004761270 */
[----:B------:R-:W-:Y:S01]  /*10e0*/  CS2R R48, SRZ ;  /* 0x0000000000307805 */ /* 0x000fe2000001ff00 */
[----:B------:R0:W3:Y:S01]  /*10f0*/  @P2 LDG.E.EL R53, desc[UR6][R4.64] ;  /* 0x0000000604352981 */ /* 0x0000e2000c2e1900 */
[C---:B------:R-:W-:Y:S02]  /*1100*/  IMAD.IADD R27, R26.reuse, 0x1, R113 ;  /* 0x000000011a1b7824 */ /* 0x040fe400078e0271 */
[----:B------:R-:W-:Y:S01]  /*1110*/  VIADD R24, R117, 0x6270 ;  /* 0x0000627075187836 */ /* 0x000fe20000000000 */
[----:B------:R1:W3:Y:S01]  /*1120*/  @P2 LDG.E.EL R52, desc[UR6][R6.64] ;  /* 0x0000000606342981 */ /* 0x0002e2000c2e1900 */
[----:B------:R-:W-:Y:S01]  /*1130*/  IMAD.IADD R23, R26, 0x1, R111 ;  /* 0x000000011a177824 */ /* 0x000fe200078e026f */
[----:B------:R-:W-:Y:S01]  /*1140*/  CS2R R46, SRZ ;  /* 0x00000000002e7805 */ /* 0x000fe2000001ff00 */
[----:B------:R-:W-:Y:S01]  /*1150*/  IMAD.WIDE R12, R27, 0x4, R2 ;  /* 0x000000041b0c7825 */ /* 0x000fe200078e0202 */
[----:B------:R4:W3:Y:S03]  /*1160*/  @P2 LDG.E.EL R50, desc[UR6][R10.64] ;  /* 0x000000060a322981 */ /* 0x0008e6000c2e1900 */
[----:B0-----:R-:W-:Y:S01]  /*1170*/  IMAD.IADD R5, R14, 0x1, R24 ;  /* 0x000000010e057824 */ /* 0x001fe200078e0218 */
[----:B------:R0:W3:Y:S01]  /*1180*/  @P2 LDG.E.EL R51, desc[UR6][R8.64] ;  /* 0x0000000608332981 */ /* 0x0000e2000c2e1900 */
[----:B-1----:R-:W-:-:S02]  /*1190*/  IMAD.IADD R7, R24, 0x1, R16 ;  /* 0x0000000118077824 */ /* 0x002fc400078e0210 */
[----:B------:R-:W-:Y:S01]  /*11a0*/  IMAD.MOV.U32 R108, RZ, RZ, RZ ;  /* 0x000000ffff6c7224 */ /* 0x000fe200078e00ff */
[----:B------:R1:W3:Y:S01]  /*11b0*/  @P2 LDG.E.EL R49, desc[UR6][R12.64] ;  /* 0x000000060c312981 */ /* 0x0002e2000c2e1900 */
[----:B----4-:R-:W-:-:S04]  /*11c0*/  IMAD.WIDE R10, R23, 0x4, R2 ;  /* 0x00000004170a7825 */ /* 0x010fc800078e0202 */
[----:B0-----:R-:W-:Y:S01]  /*11d0*/  IMAD.IADD R9, R24, 0x1, R17 ;  /* 0x0000000118097824 */ /* 0x001fe200078e0211 */
[----:B------:R0:W4:Y:S01]  /*11e0*/  @P2 LDG.E.EL R46, desc[UR6][R10.64] ;  /* 0x000000060a2e2981 */ /* 0x000122000c2e1900 */
[----:B------:R-:W-:-:S04]  /*11f0*/  IMAD.WIDE R4, R5, 0x4, R2 ;  /* 0x0000000405047825 */ /* 0x000fc800078e0202 */
[--C-:B------:R-:W-:Y:S01]  /*1200*/  IMAD.WIDE R6, R7, 0x4, R2.reuse ;  /* 0x0000000407067825 */ /* 0x100fe200078e0202 */
[----:B------:R0:W3:Y:S03]  /*1210*/  @P1 LDG.E.EL R108, desc[UR6][R4.64] ;  /* 0x00000006046c1981 */ /* 0x0000e6000c2e1900 */
[----:B------:R-:W-:Y:S01]  /*1220*/  IMAD.WIDE R8, R9, 0x4, R2 ;  /* 0x0000000409087825 */ /* 0x000fe200078e0202 */
[----:B------:R0:W3:Y:S03]  /*1230*/  @P1 LDG.E.EL R47, desc[UR6][R6.64] ;  /* 0x00000006062f1981 */ /* 0x0000e6000c2e1900 */
[C---:B-1----:R-:W-:Y:S02]  /*1240*/  IMAD.IADD R13, R24.reuse, 0x1, R15 ;  /* 0x00000001180d7824 */ /* 0x042fe400078e020f */
[C---:B------:R-:W-:Y:S01]  /*1250*/  IMAD.IADD R25, R24.reuse, 0x1, R115 ;  /* 0x0000000118197824 */ /* 0x040fe200078e0273 */
[----:B------:R-:W-:Y:S01]  /*1260*/  CS2R R44, SRZ ;  /* 0x00000000002c7805 */ /* 0x000fe2000001ff00 */
[C---:B0-----:R-:W-:Y:S01]  /*1270*/  IMAD.IADD R11, R24.reuse, 0x1, R119 ;  /* 0x00000001180b7824 */ /* 0x041fe200078e0277 */
[----:B------:R-:W-:Y:S01]  /*1280*/  CS2R R42, SRZ ;  /* 0x00000000002a7805 */ /* 0x000fe2000001ff00 */
[----:B------:R-:W-:Y:S01]  /*1290*/  IMAD.IADD R23, R24, 0x1, R19 ;  /* 0x0000000118177824 */ /* 0x000fe200078e0213 */
[----:B------:R-:W-:Y:S01]  /*12a0*/  LOP3.LUT R12, R18, 0xc0, RZ, 0xfc, !PT ;  /* 0x000000c0120c7812 */ /* 0x000fe200078efcff */
[--C-:B------:R-:W-:Y:S01]  /*12b0*/  IMAD.WIDE R4, R13, 0x4, R2.reuse ;  /* 0x000000040d047825 */ /* 0x100fe200078e0202 */
[----:B------:R0:W3:Y:S03]  /*12c0*/  @P1 LDG.E.EL R48, desc[UR6][R8.64] ;  /* 0x0000000608301981 */ /* 0x0000e6000c2e1900 */
[----:B------:R-:W-:Y:S01]  /*12d0*/  IMAD.WIDE R6, R11, 0x4, R2 ;  /* 0x000000040b067825 */ /* 0x000fe200078e0202 */
[----:B------:R-:W-:-:S02]  /*12e0*/  ISETP.LT.AND P2, PT, R12, 0x100, !P0 ;  /* 0x000001000c00780c */ /* 0x000fc40004741270 */
[----:B------:R-:W-:Y:S01]  /*12f0*/  CS2R R40, SRZ ;  /* 0x0000000000287805 */ /* 0x000fe2000001ff00 */
[----:B------:R1:W3:Y:S01]  /*1300*/  @P1 LDG.E.EL R45, desc[UR6][R4.64] ;  /* 0x00000006042d1981 */ /* 0x0002e2000c2e1900 */
[----:B------:R-:W-:-:S03]  /*1310*/  IMAD.WIDE R10, R25, 0x4, R2 ;  /* 0x00000004190a7825 */ /* 0x000fc600078e0202 */
[----:B------:R-:W3:Y:S01]  /*1320*/  @P1 LDG.E.EL R44, desc[UR6][R6.64] ;  /* 0x00000006062c1981 */ /* 0x000ee2000c2e1900 */
[C---:B------:R-:W-:Y:S02]  /*1330*/  IMAD.IADD R27, R24.reuse, 0x1, R113 ;  /* 0x00000001181b7824 */ /* 0x040fe400078e0271 */
[----:B0-----:R-:W-:Y:S01]  /*1340*/  IMAD.WIDE R8, R23, 0x4, R2 ;  /* 0x0000000417087825 */ /* 0x001fe200078e0202 */
[----:B------:R0:W3:Y:S03]  /*1350*/  @P1 LDG.E.EL R42, desc[UR6][R10.64] ;  /* 0x000000060a2a1981 */ /* 0x0000e6000c2e1900 */
[C---:B------:R-:W-:Y:S01]  /*1360*/  VIADD R136, R117.reuse, 0x7080 ;  /* 0x0000708075887836 */ /* 0x040fe20000000000 */
[----:B------:R0:W3:Y:S01]  /*1370*/  @P1 LDG.E.EL R43, desc[UR6][R8.64] ;  /* 0x00000006082b1981 */ /* 0x0000e2000c2e1900 */
[----:B------:R-:W-:Y:S02]  /*1380*/  IMAD.IADD R23, R24, 0x1, R111 ;  /* 0x0000000118177824 */ /* 0x000fe400078e026f */
[----:B------:R-:W-:-:S02]  /*1390*/  VIADD R140, R117, 0x7e90 ;  /* 0x00007e90758c7836 */ /* 0x000fc40000000000 */
[----:B------:R-:W-:-:S04]  /*13a0*/  IMAD.WIDE R12, R27, 0x4, R2 ;  /* 0x000000041b0c7825 */ /* 0x000fc800078e0202 */
[----:B------:R-:W-:Y:S01]  /*13b0*/  VIADD R144, R117, 0x8ca0 ;  /* 0x00008ca075907836 */ /* 0x000fe20000000000 */
[----:B------:R0:W3:Y:S01]  /*13c0*/  @P1 LDG.E.EL R41, desc[UR6][R12.64] ;  /* 0x000000060c291981 */ /* 0x0000e2000c2e1900 */
[----:B-1----:R-:W-:Y:S02]  /*13d0*/  IMAD.IADD R5, R14, 0x1, R136 ;  /* 0x000000010e057824 */ /* 0x002fe400078e0288 */
[----:B0-----:R-:W-:-:S04]  /*13e0*/  IMAD.WIDE R10, R23, 0x4, R2 ;  /* 0x00000004170a7825 */ /* 0x001fc800078e0202 */
[C---:B------:R-:W-:Y:S01]  /*13f0*/  IMAD.IADD R7, R14.reuse, 0x1, R140 ;  /* 0x000000010e077824 */ /* 0x040fe200078e028c */
[----:B------:R0:W3:Y:S01]  /*1400*/  @P1 LDG.E.EL R40, desc[UR6][R10.64] ;  /* 0x000000060a281981 */ /* 0x0000e2000c2e1900 */
[----:B------:R-:W-:Y:S02]  /*1410*/  IMAD.MOV.U32 R110, RZ, RZ, RZ ;  /* 0x000000ffff6e7224 */ /* 0x000fe400078e00ff */
[----:B------:R-:W-:Y:S02]  /*1420*/  IMAD.IADD R9, R14, 0x1, R144 ;  /* 0x000000010e097824 */ /* 0x000fe400078e0290 */
[----:B------:R-:W-:Y:S01]  /*1430*/  IMAD.WIDE R4, R5, 0x4, R2 ;  /* 0x0000000405047825 */ /* 0x000fe200078e0202 */
[----:B------:R-:W-:-:S03]  /*1440*/  LOP3.LUT R12, R18, 0xd0, RZ, 0xfc, !PT ;  /* 0x000000d0120c7812 */ /* 0x000fc600078efcff */
[----:B------:R-:W-:Y:S01]  /*1450*/  IMAD.WIDE R6, R7, 0x4, R2 ;  /* 0x0000000407067825 */ /* 0x000fe200078e0202 */
[----:B------:R1:W3:Y:S03]  /*1460*/  @P6 LDG.E.EL R110, desc[UR6][R4.64] ;  /* 0x00000006046e6981 */ /* 0x0002e6000c2e1900 */
[----:B------:R-:W-:Y:S02]  /*1470*/  VIADD R142, R117, 0x9ab0 ;  /* 0x00009ab0758e7836 */ /* 0x000fe40000000000 */
[----:B------:R-:W-:Y:S02]  /*1480*/  IMAD.MOV.U32 R112, RZ, RZ, RZ ;  /* 0x000000ffff707224 */ /* 0x000fe400078e00ff */
[----:B0-----:R-:W-:Y:S02]  /*1490*/  IMAD.IADD R11, R136, 0x1, R16 ;  /* 0x00000001880b7824 */ /* 0x001fe400078e0210 */
[----:B------:R-:W-:Y:S01]  /*14a0*/  IMAD.WIDE R8, R9, 0x4, R2 ;  /* 0x0000000409087825 */ /* 0x000fe200078e0202 */
[----:B------:R-:W-:-:S02]  /*14b0*/  ISETP.LT.AND P1, PT, R12, 0x100, !P0 ;  /* 0x000001000c00780c */ /* 0x000fc40004721270 */
[----:B------:R-:W-:Y:S01]  /*14c0*/  CS2R R38, SRZ ;  /* 0x0000000000267805 */ /* 0x000fe2000001ff00 */
[----:B------:R0:W3:Y:S01]  /*14d0*/  @P5 LDG.E.EL R101, desc[UR6][R6.64] ;  /* 0x0000000606655981 */ /* 0x0000e2000c2e1900 */
[C---:B------:R-:W-:Y:S02]  /*14e0*/  VIADD R138, R117.reuse, 0xa8c0 ;  /* 0x0000a8c0758a7836 */ /* 0x040fe40000000000 */
[----:B------:R-:W-:Y:S01]  /*14f0*/  VIADD R134, R117, 0xb6d0 ;  /* 0x0000b6d075867836 */ /* 0x000fe20000000000 */
[----:B------:R0:W3:Y:S01]  /*1500*/  @P4 LDG.E.EL R112, desc[UR6][R8.64] ;  /* 0x0000000608704981 */ /* 0x0000e2000c2e1900 */
[----:B-1----:R-:W-:Y:S02]  /*1510*/  IMAD.IADD R5, R14, 0x1, R142 ;  /* 0x000000010e057824 */ /* 0x002fe400078e028e */
[----:B------:R-:W-:-:S04]  /*1520*/  IMAD.WIDE R10, R11, 0x4, R2 ;  /* 0x000000040b0a7825 */ /* 0x000fc800078e0202 */
[----:B0-----:R-:W-:Y:S01]  /*1530*/  IMAD.IADD R7, R14, 0x1, R138 ;  /* 0x000000010e077824 */ /* 0x001fe200078e028a */
[----:B------:R-:W3:Y:S01]  /*1540*/  @P6 LDG.E.EL R39, desc[UR6][R10.64] ;  /* 0x000000060a276981 */ /* 0x000ee2000c2e1900 */
[----:B------:R-:W-:Y:S02]  /*1550*/  IMAD.IADD R13, R140, 0x1, R16 ;  /* 0x000000018c0d7824 */ /* 0x000fe400078e0210 */
[----:B------:R-:W-:Y:S02]  /*1560*/  IMAD.IADD R9, R14, 0x1, R134 ;  /* 0x000000010e097824 */ /* 0x000fe400078e0286 */
[----:B------:R-:W-:-:S04]  /*1570*/  IMAD.WIDE R4, R5, 0x4, R2 ;  /* 0x0000000405047825 */ /* 0x000fc800078e0202 */
[----:B------:R-:W-:Y:S01]  /*1580*/  IMAD.MOV.U32 R114, RZ, RZ, RZ ;  /* 0x000000ffff727224 */ /* 0x000fe200078e00ff */
[----:B------:R0:W3:Y:S01]  /*1590*/  @P3 LDG.E.EL R103, desc[UR6][R4.64] ;  /* 0x0000000604673981 */ /* 0x0000e2000c2e1900 */
[----:B------:R-:W-:Y:S01]  /*15a0*/  IMAD.WIDE R6, R7, 0x4, R2 ;  /* 0x0000000407067825 */ /* 0x000fe200078e0202 */
[----:B------:R-:W-:-:S03]  /*15b0*/  CS2R R36, SRZ ;  /* 0x0000000000247805 */ /* 0x000fc6000001ff00 */
[----:B------:R-:W-:Y:S01]  /*15c0*/  IMAD.IADD R23, R144, 0x1, R16 ;  /* 0x0000000190177824 */ /* 0x000fe200078e0210 */
[----:B------:R-:W-:Y:S01]  /*15d0*/  CS2R R34, SRZ ;  /* 0x0000000000227805 */ /* 0x000fe2000001ff00 */
[----:B------:R-:W-:Y:S01]  /*15e0*/  IMAD.WIDE R12, R13, 0x4, R2 ;  /* 0x000000040d0c7825 */ /* 0x000fe200078e0202 */
[----:B------:R1:W3:Y:S03]  /*15f0*/  @P2 LDG.E.EL R114, desc[UR6][R6.64] ;  /* 0x0000000606722981 */ /* 0x0002e6000c2e1900 */
[----:B------:R-:W-:Y:S01]  /*1600*/  IMAD.IADD R29, R136, 0x1, R17 ;  /* 0x00000001881d7824 */ /* 0x000fe200078e0211 */
[----:B------:R0:W4:Y:S01]  /*1610*/  @P5 LDG.E.EL R38, desc[UR6][R12.64] ;  /* 0x000000060c265981 */ /* 0x000122000c2e1900 */
[----:B------:R-:W-:-:S04]  /*1620*/  IMAD.WIDE R8, R9, 0x4, R2 ;  /* 0x0000000409087825 */ /* 0x000fc800078e0202 */
[--C-:B------:R-:W-:Y:S01]  /*1630*/  IMAD.IADD R25, R142, 0x1, R16.reuse ;  /* 0x000000018e197824 */ /* 0x100fe200078e0210 */
[----:B------:R-:W-:Y:S01]  /*1640*/  CS2R R32, SRZ ;  /* 0x0000000000207805 */ /* 0x000fe2000001ff00 */
[----:B------:R-:W-:Y:S01]  /*1650*/  IMAD.IADD R31, R140, 0x1, R17 ;  /* 0x000000018c1f7824 */ /* 0x000fe200078e0211 */
[----:B------:R1:W4:Y:S01]  /*1660*/  @P1 LDG.E.EL R105, desc[UR6][R8.64] ;  /* 0x0000000608691981 */ /* 0x000322000c2e1900 */
[----:B------:R-:W-:Y:S02]  /*1670*/  IMAD.IADD R27, R138, 0x1, R16 ;  /* 0x000000018a1b7824 */ /* 0x000fe400078e0210 */
[----:B0-----:R-:W-:-:S04]  /*1680*/  IMAD.WIDE R4, R23, 0x4, R2 ;  /* 0x0000000417047825 */ /* 0x001fc800078e0202 */
[--C-:B------:R-:W-:Y:S01]  /*1690*/  IMAD.WIDE R10, R29, 0x4, R2.reuse ;  /* 0x000000041d0a7825 */ /* 0x100fe200078e0202 */
[----:B------:R0:W4:Y:S03]  /*16a0*/  @P4 LDG.E.EL R37, desc[UR6][R4.64] ;  /* 0x0000000604254981 */ /* 0x000126000c2e1900 */
[----:B-1----:R-:W-:Y:S01]  /*16b0*/  IMAD.WIDE R6, R25, 0x4, R2 ;  /* 0x0000000419067825 */ /* 0x002fe200078e0202 */
[----:B------:R1:W4:Y:S03]  /*16c0*/  @P6 LDG.E.EL R34, desc[UR6][R10.64] ;  /* 0x000000060a226981 */ /* 0x000326000c2e1900 */
[----:B------:R-:W-:Y:S01]  /*16d0*/  IMAD.IADD R23, R144, 0x1, R17 ;  /* 0x0000000190177824 */ /* 0x000fe200078e0211 */
[----:B------:R0:W4:Y:S01]  /*16e0*/  @P3 LDG.E.EL R36, desc[UR6][R6.64] ;  /* 0x0000000606243981 */ /* 0x000122000c2e1900 */
[----:B------:R-:W-:-:S04]  /*16f0*/  IMAD.WIDE R12, R31, 0x4, R2 ;  /* 0x000000041f0c7825 */ /* 0x000fc800078e0202 */
[----:B------:R-:W-:Y:S02]  /*1700*/  IMAD.IADD R107, R136, 0x1, R15 ;  /* 0x00000001886b7824 */ /* 0x000fe400078e020f */
[----:B------:R-:W-:Y:S01]  /*1710*/  IMAD.WIDE R8, R27, 0x4, R2 ;  /* 0x000000041b087825 */ /* 0x000fe200078e0202 */
[----:B------:R-:W-:Y:S01]  /*1720*/  CS2R R30, SRZ ;  /* 0x00000000001e7805 */ /* 0x000fe2000001ff00 */
[----:B------:R1:W4:Y:S02]  /*1730*/  @P5 LDG.E.EL R33, desc[UR6][R12.64] ;  /* 0x000000060c215981 */ /* 0x000324000c2e1900 */
[----:B------:R-:W-:Y:S02]  /*1740*/  IMAD.IADD R25, R142, 0x1, R17 ;  /* 0x000000018e197824 */ /* 0x000fe400078e0211 */
[----:B------:R-:W-:Y:S01]  /*1750*/  IMAD.IADD R109, R140, 0x1, R15 ;  /* 0x000000018c6d7824 */ /* 0x000fe200078e020f */
[----:B------:R-:W-:Y:S01]  /*1760*/  CS2R R28, SRZ ;  /* 0x00000000001c7805 */ /* 0x000fe2000001ff00 */
[----:B------:R-:W-:Y:S01]  /*1770*/  IMAD.IADD R27, R138, 0x1, R17 ;  /* 0x000000018a1b7824 */ /* 0x000fe200078e0211 */
[----:B------:R1:W4:Y:S01]  /*1780*/  @P2 LDG.E.EL R35, desc[UR6][R8.64] ;  /* 0x0000000608232981 */ /* 0x000322000c2e1900 */
[----:B0-----:R-:W-:-:S04]  /*1790*/  IMAD.WIDE R4, R23, 0x4, R2 ;  /* 0x0000000417047825 */ /* 0x001fc800078e0202 */
[--C-:B-1----:R-:W-:Y:S01]  /*17a0*/  IMAD.WIDE R10, R107, 0x4, R2.reuse ;  /* 0x000000046b0a7825 */ /* 0x102fe200078e0202 */
[----:B------:R0:W4:Y:S03]  /*17b0*/  @P4 LDG.E.EL R32, desc[UR6][R4.64] ;  /* 0x0000000604204981 */ /* 0x000126000c2e1900 */
[----:B------:R-:W-:Y:S01]  /*17c0*/  IMAD.WIDE R6, R25, 0x4, R2 ;  /* 0x0000000419067825 */ /* 0x000fe200078e0202 */
[----:B------:R-:W4:Y:S03]  /*17d0*/  @P6 LDG.E.EL R29, desc[UR6][R10.64] ;  /* 0x000000060a1d6981 */ /* 0x000f26000c2e1900 */
[----:B------:R-:W-:Y:S01]  /*17e0*/  IMAD.IADD R107, R144, 0x1, R15 ;  /* 0x00000001906b7824 */ /* 0x000fe200078e020f */
[----:B------:R1:W4:Y:S01]  /*17f0*/  @P3 LDG.E.EL R31, desc[UR6][R6.64] ;  /* 0x00000006061f3981 */ /* 0x000322000c2e1900 */
[----:B------:R-:W-:-:S04]  /*1800*/  IMAD.WIDE R12, R109, 0x4, R2 ;  /* 0x000000046d0c7825 */ /* 0x000fc800078e0202 */
[----:B------:R-:W-:Y:S01]  /*1810*/  IMAD.WIDE R8, R27, 0x4, R2 ;  /* 0x000000041b087825 */ /* 0x000fe200078e0202 */
[----:B------:R-:W-:Y:S01]  /*1820*/  CS2R R26, SRZ ;  /* 0x00000000001a7805 */ /* 0x000fe2000001ff00 */
[----:B------:R0:W4:Y:S02]  /*1830*/  @P5 LDG.E.EL R28, desc[UR6][R12.64] ;  /* 0x000000060c1c5981 */ /* 0x000124000c2e1900 */
[----:B------:R-:W-:Y:S02]  /*1840*/  IMAD.IADD R109, R142, 0x1, R15 ;  /* 0x000000018e6d7824 */ /* 0x000fe400078e020f */
[----:B------:R-:W-:Y:S01]  /*1850*/  IMAD.IADD R131, R140, 0x1, R119 ;  /* 0x000000018c837824 */ /* 0x000fe200078e0277 */
[----:B------:R1:W4:Y:S01]  /*1860*/  @P2 LDG.E.EL R30, desc[UR6][R8.64] ;  /* 0x00000006081e2981 */ /* 0x000322000c2e1900 */
[----:B------:R-:W-:Y:S02]  /*1870*/  IMAD.IADD R127, R138, 0x1, R15 ;  /* 0x000000018a7f7824 */ /* 0x000fe400078e020f */
[----:B------:R-:W-:-:S02]  /*1880*/  IMAD.IADD R129, R136, 0x1, R119 ;  /* 0x0000000188817824 */ /* 0x000fc400078e0277 */
[----:B0-----:R-:W-:Y:S01]  /*1890*/  IMAD.WIDE R4, R107, 0x4, R2 ;  /* 0x000000046b047825 */ /* 0x001fe200078e0202 */
[----:B------:R-:W-:-:S03]  /*18a0*/  CS2R R24, SRZ ;  /* 0x0000000000187805 */ /* 0x000fc6000001ff00 */
[----:B------:R-:W-:Y:S01]  /*18b0*/  IMAD.MOV.U32 R23, RZ, RZ, RZ ;  /* 0x000000ffff177224 */ /* 0x000fe200078e00ff */
[----:B------:R0:W4:Y:S01]  /*18c0*/  @P4 LDG.E.EL R27, desc[UR6][R4.64] ;  /* 0x00000006041b4981 */ /* 0x000122000c2e1900 */
[----:B-1----:R-:W-:-:S04]  /*18d0*/  IMAD.WIDE R6, R109, 0x4, R2 ;  /* 0x000000046d067825 */ /* 0x002fc800078e0202 */
[--C-:B------:R-:W-:Y:S01]  /*18e0*/  IMAD.WIDE R12, R131, 0x4, R2.reuse ;  /* 0x00000004830c7825 */ /* 0x100fe200078e0202 */
[----:B------:R1:W4:Y:S03]  /*18f0*/  @P3 LDG.E.EL R26, desc[UR6][R6.64] ;  /* 0x00000006061a3981 */ /* 0x000326000c2e1900 */
[--C-:B------:R-:W-:Y:S01]  /*1900*/  IMAD.WIDE R8, R127, 0x4, R2.reuse ;  /* 0x000000047f087825 */ /* 0x100fe200078e0202 */
[----:B------:R1:W4:Y:S03]  /*1910*/  @P5 LDG.E.EL R23, desc[UR6][R12.64] ;  /* 0x000000060c175981 */ /* 0x000326000c2e1900 */
[----:B------:R-:W-:Y:S01]  /*1920*/  IMAD.WIDE R10, R129, 0x4, R2 ;  /* 0x00000004810a7825 */ /* 0x000fe200078e0202 */
[----:B------:R-:W4:Y:S03]  /*1930*/  @P2 LDG.E.EL R25, desc[UR6][R8.64] ;  /* 0x0000000608192981 */ /* 0x000f26000c2e1900 */
[--C-:B------:R-:W-:Y:S01]  /*1940*/  IMAD.IADD R127, R144, 0x1, R119.reuse ;  /* 0x00000001907f7824 */ /* 0x100fe200078e0277 */
[----:B------:R1:W4:Y:S01]  /*1950*/  @P6 LDG.E.EL R24, desc[UR6][R10.64] ;  /* 0x000000060a186981 */ /* 0x000322000c2e1900 */
[----:B0-----:R-:W-:-:S02]  /*1960*/  IMAD.IADD R5, R142, 0x1, R119 ;  /* 0x000000018e057824 */ /* 0x001fc400078e0277 */
[----:B-1----:R-:W-:Y:S02]  /*1970*/  IMAD.IADD R7, R138, 0x1, R119 ;  /* 0x000000018a077824 */ /* 0x002fe400078e0277 */
[----:B------:R-:W-:Y:S02]  /*1980*/  IMAD.MOV.U32 R109, RZ, RZ, RZ ;  /* 0x000000ffff6d7224 */ /* 0x000fe400078e00ff */
[----:B------:R-:W-:Y:S02]  /*1990*/  IMAD.IADD R129, R136, 0x1, R19 ;  /* 0x0000000188817824 */ /* 0x000fe400078e0213 */
[----:B------:R-:W-:-:S04]  /*19a0*/  IMAD.WIDE R12, R127, 0x4, R2 ;  /* 0x000000047f0c7825 */ /* 0x000fc800078e0202 */
[----:B------:R-:W-:Y:S01]  /*19b0*/  IMAD.IADD R131, R140, 0x1, R19 ;  /* 0x000000018c837824 */ /* 0x000fe200078e0213 */
[----:B------:R0:W4:Y:S01]  /*19c0*/  @P4 LDG.E.EL R120, desc[UR6][R12.64] ;  /* 0x000000060c784981 */ /* 0x000122000c2e1900 */
[----:B------:R-:W-:-:S04]  /*19d0*/  IMAD.WIDE R10, R5, 0x4, R2 ;  /* 0x00000004050a7825 */ /* 0x000fc800078e0202 */
[----:B------:R-:W-:Y:S01]  /*19e0*/  IMAD.MOV.U32 R107, RZ, RZ, RZ ;  /* 0x000000ffff6b7224 */ /* 0x000fe200078e00ff */
[----:B------:R1:W4:Y:S01]  /*19f0*/  @P3 LDG.E.EL R109, desc[UR6][R10.64] ;  /* 0x000000060a6d3981 */ /* 0x000322000c2e1900 */
[----:B------:R-:W-:-:S04]  /*1a00*/  IMAD.WIDE R8, R7, 0x4, R2 ;  /* 0x0000000407087825 */ /* 0x000fc800078e0202 */
[----:B------:R-:W-:Y:S02]  /*1a10*/  IMAD.MOV.U32 R118, RZ, RZ, RZ ;  /* 0x000000ffff767224 */ /* 0x000fe400078e00ff */
[----:B------:R-:W-:Y:S02]  /*1a20*/  IMAD.MOV.U32 R116, RZ, RZ, RZ ;  /* 0x000000ffff747224 */ /* 0x000fe400078e00ff */
[--C-:B------:R-:W-:Y:S02]  /*1a30*/  IMAD.WIDE R6, R129, 0x4, R2.reuse ;  /* 0x0000000481067825 */ /* 0x100fe400078e0202 */
[----:B------:R1:W4:Y:S02]  /*1a40*/  @P2 LDG.E.EL R118, desc[UR6][R8.64] ;  /* 0x0000000608762981 */ /* 0x000324000c2e1900 */
[----:B------:R-:W-:-:S04]  /*1a50*/  IMAD.WIDE R4, R131, 0x4, R2 ;  /* 0x0000000483047825 */ /* 0x000fc800078e0202 */
[--C-:B0-----:R-:W-:Y:S01]  /*1a60*/  IMAD.IADD R13, R140, 0x1, R115.reuse ;  /* 0x000000018c0d7824 */ /* 0x101fe200078e0273 */
[----:B------:R0:W4:Y:S01]  /*1a70*/  @P6 LDG.E.EL R107, desc[UR6][R6.64] ;  /* 0x00000006066b6981 */ /* 0x000122000c2e1900 */
[C---:B------:R-:W-:Y:S02]  /*1a80*/  IMAD.IADD R133, R136.reuse, 0x1, R115 ;  /* 0x0000000188857824 */ /* 0x040fe400078e0273 */
[C---:B-1----:R-:W-:Y:S01]  /*1a90*/  IMAD.IADD R11, R136.reuse, 0x1, R113 ;  /* 0x00000001880b7824 */ /* 0x042fe200078e0271 */
[----:B------:R1:W4:Y:S01]  /*1aa0*/  @P5 LDG.E.EL R116, desc[UR6][R4.64] ;  /* 0x0000000604745981 */ /* 0x000322000c2e1900 */
[----:B------:R-:W-:Y:S01]  /*1ab0*/  IMAD.IADD R137, R136, 0x1, R111 ;  /* 0x0000000188897824 */ /* 0x000fe200078e026f */
[----:B------:R-:W-:Y:S01]  /*1ac0*/  CS2R R130, SRZ ;  /* 0x0000000000827805 */ /* 0x000fe2000001ff00 */
[----:B------:R-:W-:Y:S02]  /*1ad0*/  IMAD.MOV.U32 R127, RZ, RZ, RZ ;  /* 0x000000ffff7f7224 */ /* 0x000fe400078e00ff */
[----:B------:R-:W-:-:S04]  /*1ae0*/  IMAD.WIDE R8, R11, 0x4, R2 ;  /* 0x000000040b087825 */ /* 0x000fc800078e0202 */
[--C-:B0-----:R-:W-:Y:S01]  /*1af0*/  IMAD.WIDE R6, R13, 0x4, R2.reuse ;  /* 0x000000040d067825 */ /* 0x101fe200078e0202 */
[----:B------:R-:W4:Y:S03]  /*1b00*/  @P6 LDG.E.EL R131, desc[UR6][R8.64] ;  /* 0x0000000608836981 */ /* 0x000f26000c2e1900 */
[----:B-1----:R-:W-:-:S04]  /*1b10*/  IMAD.WIDE R4, R133, 0x4, R2 ;  /* 0x0000000485047825 */ /* 0x002fc800078e0202 */
[----:B------:R-:W-:Y:S01]  /*1b20*/  IMAD.WIDE R12, R137, 0x4, R2 ;  /* 0x00000004890c7825 */ /* 0x000fe200078e0202 */
[----:B------:R0:W4:Y:S03]  /*1b30*/  @P6 LDG.E.EL R130, desc[UR6][R4.64] ;  /* 0x0000000604826981 */ /* 0x000126000c2e1900 */
[C---:B------:R-:W-:Y:S01]  /*1b40*/  IMAD.IADD R135, R140.reuse, 0x1, R113 ;  /* 0x000000018c877824 */ /* 0x040fe200078e0271 */
[----:B------:R-:W4:Y:S01]  /*1b50*/  @P6 LDG.E.EL R127, desc[UR6][R12.64] ;  /* 0x000000060c7f6981 */ /* 0x000f22000c2e1900 */
[----:B------:R-:W-:Y:S01]  /*1b60*/  IMAD.IADD R143, R140, 0x1, R111 ;  /* 0x000000018c8f7824 */ /* 0x000fe200078e026f */
[----:B--2---:R-:W-:Y:S01]  /*1b70*/  FSETP.GT.AND P6, PT, R125, R128, PT ;  /* 0x000000807d00720b */ /* 0x004fe20003fc4000 */
[----:B------:R-:W-:Y:S02]  /*1b80*/  IMAD.MOV.U32 R129, RZ, RZ, RZ ;  /* 0x000000ffff817224 */ /* 0x000fe400078e00ff */
[----:B------:R-:W-:-:S02]  /*1b90*/  IMAD.MOV.U32 R132, RZ, RZ, RZ ;  /* 0x000000ffff847224 */ /* 0x000fc400078e00ff */
[----:B------:R-:W-:Y:S02]  /*1ba0*/  IMAD.MOV.U32 R133, RZ, RZ, RZ ;  /* 0x000000ffff857224 */ /* 0x000fe400078e00ff */
[--C-:B------:R-:W-:Y:S01]  /*1bb0*/  IMAD.WIDE R10, R135, 0x4, R2.reuse ;  /* 0x00000004870a7825 */ /* 0x100fe200078e0202 */
[----:B------:R-:W2:Y:S03]  /*1bc0*/  @P5 LDG.E.EL R129, desc[UR6][R6.64] ;  /* 0x0000000606815981 */ /* 0x000ea6000c2e1900 */
[----:B0-----:R-:W-:Y:S01]  /*1bd0*/  IMAD.WIDE R4, R143, 0x4, R2 ;  /* 0x000000048f047825 */ /* 0x001fe200078e0202 */
[----:B------:R0:W2:Y:S04]  /*1be0*/  @P5 LDG.E.EL R132, desc[UR6][R10.64] ;  /* 0x000000060a845981 */ /* 0x0000a8000c2e1900 */
[----:B------:R1:W2:Y:S01]  /*1bf0*/  @P5 LDG.E.EL R133, desc[UR6][R4.64] ;  /* 0x0000000604855981 */ /* 0x0002a2000c2e1900 */
[----:B------:R-:W-:Y:S01]  /*1c00*/  FSETP.NAN.AND P5, PT, R125, R125, PT ;  /* 0x0000007d7d00720b */ /* 0x000fe20003fa8000 */
[----:B------:R-:W-:-:S02]  /*1c10*/  IMAD.IADD R141, R144, 0x1, R113 ;  /* 0x00000001908d7824 */ /* 0x000fc400078e0271 */
[----:B------:R-:W-:Y:S01]  /*1c20*/  IMAD.IADD R137, R144, 0x1, R19 ;  /* 0x0000000190897824 */ /* 0x000fe200078e0213 */
[----:B------:R-:W-:Y:S01]  /*1c30*/  @!P6 FSEL R125, R125, R128, P5 ;  /* 0x000000807d7de208 */ /* 0x000fe20002800000 */
[----:B0-----:R-:W-:-:S03]  /*1c40*/  IMAD.WIDE R10, R141, 0x4, R2 ;  /* 0x000000048d0a7825 */ /* 0x001fc600078e0202 */
[----:B------:R-:W-:Y:S01]  /*1c50*/  FSETP.GEU.AND P5, PT, R125, R126, PT ;  /* 0x0000007e7d00720b */ /* 0x000fe20003fae000 */
[C---:B------:R-:W-:Y:S02]  /*1c60*/  IMAD.IADD R139, R144.reuse, 0x1, R115 ;  /* 0x00000001908b7824 */ /* 0x040fe400078e0273 */
[----:B------:R-:W-:Y:S02]  /*1c70*/  IMAD.IADD R141, R144, 0x1, R111 ;  /* 0x00000001908d7824 */ /* 0x000fe400078e026f */
[----:B------:R-:W-:-:S04]  /*1c80*/  IMAD.WIDE R6, R137, 0x4, R2 ;  /* 0x0000000489067825 */ /* 0x000fc800078e0202 */
[----:B------:R-:W-:Y:S02]  /*1c90*/  IMAD.MOV.U32 R136, RZ, RZ, RZ ;  /* 0x000000ffff887224 */ /* 0x000fe400078e00ff */
[----:B------:R-:W-:Y:S02]  /*1ca0*/  IMAD.MOV.U32 R135, RZ, RZ, RZ ;  /* 0x000000ffff877224 */ /* 0x000fe400078e00ff */
[----:B------:R-:W-:Y:S02]  /*1cb0*/  IMAD.MOV.U32 R140, RZ, RZ, RZ ;  /* 0x000000ffff8c7224 */ /* 0x000fe400078e00ff */
[----:B------:R-:W-:Y:S01]  /*1cc0*/  IMAD.MOV.U32 R137, RZ, RZ, RZ ;  /* 0x000000ffff897224 */ /* 0x000fe200078e00ff */
[----:B------:R0:W2:Y:S01]  /*1cd0*/  @P4 LDG.E.EL R136, desc[UR6][R6.64] ;  /* 0x0000000606884981 */ /* 0x0000a2000c2e1900 */
[----:B------:R-:W-:-:S03]  /*1ce0*/  IMAD.WIDE R8, R139, 0x4, R2 ;  /* 0x000000048b087825 */ /* 0x000fc600078e0202 */
[----:B------:R-:W2:Y:S01]  /*1cf0*/  @P4 LDG.E.EL R140, desc[UR6][R10.64] ;  /* 0x000000060a8c4981 */ /* 0x000ea2000c2e1900 */
[----:B-1----:R-:W-:-:S03]  /*1d00*/  IMAD.WIDE R4, R141, 0x4, R2 ;  /* 0x000000048d047825 */ /* 0x002fc600078e0202 */
[----:B------:R1:W2:Y:S04]  /*1d10*/  @P4 LDG.E.EL R135, desc[UR6][R8.64] ;  /* 0x0000000608874981 */ /* 0x0002a8000c2e1900 */
[----:B------:R0:W2:Y:S01]  /*1d20*/  @P4 LDG.E.EL R137, desc[UR6][R4.64] ;  /* 0x0000000604894981 */ /* 0x0000a2000c2e1900 */
[----:B------:R-:W-:Y:S02]  /*1d30*/  FSETP.NAN.AND P4, PT, R126, R126, PT ;  /* 0x0000007e7e00720b */ /* 0x000fe40003f88000 */
[----:B------:R-:W-:Y:S02]  /*1d40*/  LOP3.LUT R146, R146, 0xfdffffff, RZ, 0xc0, !PT ;  /* 0xfdffffff92927812 */ /* 0x000fe400078ec0ff */
[----:B------:R-:W-:Y:S01]  /*1d50*/  @P5 FSEL R126, R126, R125, P4 ;  /* 0x0000007d7e7e5208 */ /* 0x000fe20002000000 */
[----:B------:R-:W-:Y:S01]  /*1d60*/  IMAD.IADD R13, R142, 0x1, R19 ;  /* 0x000000018e0d7824 */ /* 0x000fe200078e0213 */
[----:B------:R-:W-:Y:S01]  /*1d70*/  @P5 LOP3.LUT R146, R146, 0x2000000, RZ, 0xfc, !PT ;  /* 0x0200000092925812 */ /* 0x000fe200078efcff */
[----:B------:R-:W-:Y:S01]  /*1d80*/  IMAD.IADD R143, R142, 0x1, R115 ;  /* 0x000000018e8f7824 */ /* 0x000fe200078e0273 */
[----:B------:R-:W-:Y:S01]  /*1d90*/  FSETP.GEU.AND P5, PT, R126, R123, PT ;  /* 0x0000007b7e00720b */ /* 0x000fe20003fae000 */
[----:B------:R-:W-:-:S02]  /*1da0*/  IMAD.IADD R145, R142, 0x1, R113 ;  /* 0x000000018e917824 */ /* 0x000fc400078e0271 */
[----:B------:R-:W-:Y:S02]  /*1db0*/  IMAD.IADD R151, R142, 0x1, R111 ;  /* 0x000000018e977824 */ /* 0x000fe400078e026f */
[----:B------:R-:W-:Y:S02]  /*1dc0*/  IMAD.MOV.U32 R139, RZ, RZ, RZ ;  /* 0x000000ffff8b7224 */ /* 0x000fe400078e00ff */
[----:B------:R-:W-:Y:S02]  /*1dd0*/  IMAD.MOV.U32 R128, RZ, RZ, RZ ;  /* 0x000000ffff807224 */ /* 0x000fe400078e00ff */
[----:B------:R-:W-:Y:S02]  /*1de0*/  IMAD.MOV.U32 R141, RZ, RZ, RZ ;  /* 0x000000ffff8d7224 */ /* 0x000fe400078e00ff */
[----:B------:R-:W-:Y:S02]  /*1df0*/  IMAD.MOV.U32 R144, RZ, RZ, RZ ;  /* 0x000000ffff907224 */ /* 0x000fe400078e00ff */
[----:B0-----:R-:W-:-:S04]  /*1e00*/  IMAD.WIDE R6, R13, 0x4, R2 ;  /* 0x000000040d067825 */ /* 0x001fc800078e0202 */
[--C-:B-1----:R-:W-:Y:S01]  /*1e10*/  IMAD.WIDE R8, R143, 0x4, R2.reuse ;  /* 0x000000048f087825 */ /* 0x102fe200078e0202 */
[----:B------:R-:W2:Y:S03]  /*1e20*/  @P3 LDG.E.EL R139, desc[UR6][R6.64] ;  /* 0x00000006068b3981 */ /* 0x000ea6000c2e1900 */
[--C-:B------:R-:W-:Y:S01]  /*1e30*/  IMAD.WIDE R10, R145, 0x4, R2.reuse ;  /* 0x00000004910a7825 */ /* 0x100fe200078e0202 */
[----:B------:R0:W2:Y:S03]  /*1e40*/  @P3 LDG.E.EL R128, desc[UR6][R8.64] ;  /* 0x0000000608803981 */ /* 0x0000a6000c2e1900 */
[----:B------:R-:W-:Y:S01]  /*1e50*/  IMAD.WIDE R4, R151, 0x4, R2 ;  /* 0x0000000497047825 */ /* 0x000fe200078e0202 */
[----:B------:R1:W2:Y:S04]  /*1e60*/  @P3 LDG.E.EL R141, desc[UR6][R10.64] ;  /* 0x000000060a8d3981 */ /* 0x0002a8000c2e1900 */
[----:B------:R0:W2:Y:S01]  /*1e70*/  @P3 LDG.E.EL R144, desc[UR6][R4.64] ;  /* 0x0000000604903981 */ /* 0x0000a2000c2e1900 */
[----:B------:R-:W-:Y:S01]  /*1e80*/  FSETP.NAN.AND P3, PT, R123, R123, PT ;  /* 0x0000007b7b00720b */ /* 0x000fe20003f68000 */
[----:B------:R-:W-:-:S03]  /*1e90*/  IMAD.IADD R145, R138, 0x1, R115 ;  /* 0x000000018a917824 */ /* 0x000fc600078e0273 */
[----:B------:R-:W-:Y:S01]  /*1ea0*/  @P5 FSEL R123, R123, R126, P3 ;  /* 0x0000007e7b7b5208 */ /* 0x000fe20001800000 */
[C---:B------:R-:W-:Y:S02]  /*1eb0*/  IMAD.IADD R13, R138.reuse, 0x1, R19 ;  /* 0x000000018a0d7824 */ /* 0x040fe400078e0213 */
[C---:B------:R-:W-:Y:S01]  /*1ec0*/  IMAD.IADD R149, R138.reuse, 0x1, R113 ;  /* 0x000000018a957824 */ /* 0x040fe200078e0271 */
[----:B------:R-:W-:Y:S01]  /*1ed0*/  FSETP.GEU.AND P4, PT, R123, R124, PT ;  /* 0x0000007c7b00720b */ /* 0x000fe20003f8e000 */
[----:B------:R-:W-:Y:S01]  /*1ee0*/  IMAD.IADD R155, R138, 0x1, R111 ;  /* 0x000000018a9b7824 */ /* 0x000fe200078e026f */
[----:B------:R-:W-:Y:S01]  /*1ef0*/  CS2R R142, SRZ ;  /* 0x00000000008e7805 */ /* 0x000fe2000001ff00 */
[----:B0-----:R-:W-:-:S04]  /*1f00*/  IMAD.WIDE R8, R145, 0x4, R2 ;  /* 0x0000000491087825 */ /* 0x001fc800078e0202 */
[----:B------:R-:W-:Y:S02]  /*1f10*/  IMAD.MOV.U32 R125, RZ, RZ, RZ ;  /* 0x000000ffff7d7224 */ /* 0x000fe400078e00ff */
[----:B------:R-:W-:Y:S02]  /*1f20*/  IMAD.MOV.U32 R145, RZ, RZ, RZ ;  /* 0x000000ffff917224 */ /* 0x000fe400078e00ff */
[--C-:B------:R-:W-:Y:S02]  /*1f30*/  IMAD.WIDE R6, R13, 0x4, R2.reuse ;  /* 0x000000040d067825 */ /* 0x100fe400078e0202 */
[----:B------:R-:W2:Y:S02]  /*1f40*/  @P2 LDG.E.EL R125, desc[UR6][R8.64] ;  /* 0x00000006087d2981 */ /* 0x000ea4000c2e1900 */
[--C-:B-1----:R-:W-:Y:S02]  /*1f50*/  IMAD.WIDE R10, R149, 0x4, R2.reuse ;  /* 0x00000004950a7825 */ /* 0x102fe400078e0202 */
[----:B------:R0:W2:Y:S02]  /*1f60*/  @P2 LDG.E.EL R143, desc[UR6][R6.64] ;  /* 0x00000006068f2981 */ /* 0x0000a4000c2e1900 */
[----:B------:R-:W-:-:S02]  /*1f70*/  IMAD.WIDE R4, R155, 0x4, R2 ;  /* 0x000000049b047825 */ /* 0x000fc400078e0202 */
[----:B------:R1:W2:Y:S02]  /*1f80*/  @P2 LDG.E.EL R142, desc[UR6][R10.64] ;  /* 0x000000060a8e2981 */ /* 0x0002a4000c2e1900 */
[----:B------:R-:W-:Y:S02]  /*1f90*/  IMAD.IADD R13, R134, 0x1, R16 ;  /* 0x00000001860d7824 */ /* 0x000fe400078e0210 */
[----:B------:R1:W2:Y:S01]  /*1fa0*/  @P2 LDG.E.EL R145, desc[UR6][R4.64] ;  /* 0x0000000604912981 */ /* 0x0002a2000c2e1900 */
[----:B------:R-:W-:Y:S01]  /*1fb0*/  FSETP.NAN.AND P2, PT, R124, R124, PT ;  /* 0x0000007c7c00720b */ /* 0x000fe20003f48000 */
[C---:B------:R-:W-:Y:S02]  /*1fc0*/  IMAD.IADD R149, R134.reuse, 0x1, R17 ;  /* 0x0000000186957824 */ /* 0x040fe400078e0211 */
[----:B------:R-:W-:Y:S01]  /*1fd0*/  IMAD.IADD R151, R134, 0x1, R15 ;  /* 0x0000000186977824 */ /* 0x000fe200078e020f */
[----:B------:R-:W-:Y:S01]  /*1fe0*/  CS2R R152, SRZ ;  /* 0x0000000000987805 */ /* 0x000fe2000001ff00 */
[----:B------:R-:W-:Y:S01]  /*1ff0*/  IMAD.MOV.U32 R138, RZ, RZ, RZ ;  /* 0x000000ffff8a7224 */ /* 0x000fe200078e00ff */
[----:B------:R-:W-:Y:S01]  /*2000*/  @P4 FSEL R124, R124, R123, P2 ;  /* 0x0000007b7c7c4208 */ /* 0x000fe20001000000 */
[----:B0-----:R-:W-:-:S04]  /*2010*/  IMAD.WIDE R6, R13, 0x4, R2 ;  /* 0x000000040d067825 */ /* 0x001fc800078e0202 */
[--C-:B------:R-:W-:Y:S01]  /*2020*/  IMAD.WIDE R8, R149, 0x4, R2.reuse ;  /* 0x0000000495087825 */ /* 0x100fe200078e0202 */
[----:B---3--:R-:W-:Y:S01]  /*2030*/  FSETP.GEU.AND P3, PT, R124, R121, PT ;  /* 0x000000797c00720b */ /* 0x008fe20003f6e000 */
[----:B------:R0:W3:Y:S02]  /*2040*/  @P1 LDG.E.EL R152, desc[UR6][R6.64] ;  /* 0x0000000606981981 */ /* 0x0000e4000c2e1900 */
[----:B-1----:R-:W-:-:S04]  /*2050*/  IMAD.WIDE R10, R151, 0x4, R2 ;  /* 0x00000004970a7825 */ /* 0x002fc800078e0202 */
[C---:B------:R-:W-:Y:S01]  /*2060*/  IMAD.IADD R13, R134.reuse, 0x1, R19 ;  /* 0x00000001860d7824 */ /* 0x040fe200078e0213 */
[----:B------:R1:W2:Y:S01]  /*2070*/  @P1 LDG.E.EL R153, desc[UR6][R8.64] ;  /* 0x0000000608991981 */ /* 0x0002a2000c2e1900 */
[C---:B------:R-:W-:Y:S02]  /*2080*/  IMAD.IADD R5, R134.reuse, 0x1, R119 ;  /* 0x0000000186057824 */ /* 0x040fe400078e0277 */
[C---:B------:R-:W-:Y:S01]  /*2090*/  IMAD.IADD R155, R134.reuse, 0x1, R115 ;  /* 0x00000001869b7824 */ /* 0x040fe200078e0273 */
[----:B------:R0:W2:Y:S01]  /*20a0*/  @P1 LDG.E.EL R138, desc[UR6][R10.64] ;  /* 0x000000060a8a1981 */ /* 0x0000a2000c2e1900 */
[C---:B------:R-:W-:Y:S02]  /*20b0*/  IMAD.IADD R157, R134.reuse, 0x1, R113 ;  /* 0x00000001869d7824 */ /* 0x040fe400078e0271 */
[----:B------:R-:W-:Y:S01]  /*20c0*/  IMAD.IADD R159, R134, 0x1, R111 ;  /* 0x00000001869f7824 */ /* 0x000fe200078e026f */
[----:B------:R-:W-:Y:S01]  /*20d0*/  CS2R R150, SRZ ;  /* 0x0000000000967805 */ /* 0x000fe2000001ff00 */
[----:B------:R-:W-:-:S02]  /*20e0*/  IMAD.MOV.U32 R149, RZ, RZ, RZ ;  /* 0x000000ffff957224 */ /* 0x000fc400078e00ff */
[----:B------:R-:W-:Y:S02]  /*20f0*/  IMAD.MOV.U32 R126, RZ, RZ, RZ ;  /* 0x000000ffff7e7224 */ /* 0x000fe400078e00ff */
[----:B------:R-:W-:Y:S02]  /*2100*/  IMAD.MOV.U32 R123, RZ, RZ, RZ ;  /* 0x000000ffff7b7224 */ /* 0x000fe400078e00ff */
[----:B0-----:R-:W-:-:S04]  /*2110*/  IMAD.WIDE R6, R13, 0x4, R2 ;  /* 0x000000040d067825 */ /* 0x001fc800078e0202 */
[--C-:B------:R-:W-:Y:S01]  /*2120*/  IMAD.WIDE R4, R5, 0x4, R2.reuse ;  /* 0x0000000405047825 */ /* 0x100fe200078e0202 */
[----:B------:R0:W2:Y:S03]  /*2130*/  @P1 LDG.E.EL R150, desc[UR6][R6.64] ;  /* 0x0000000606961981 */ /* 0x0000a6000c2e1900 */
[--C-:B-1----:R-:W-:Y:S01]  /*2140*/  IMAD.WIDE R8, R155, 0x4, R2.reuse ;  /* 0x000000049b087825 */ /* 0x102fe200078e0202 */
[----:B------:R1:W2:Y:S03]  /*2150*/  @P1 LDG.E.EL R151, desc[UR6][R4.64] ;  /* 0x0000000604971981 */ /* 0x0002a6000c2e1900 */
[--C-:B------:R-:W-:Y:S01]  /*2160*/  IMAD.WIDE R10, R157, 0x4, R2.reuse ;  /* 0x000000049d0a7825 */ /* 0x100fe200078e0202 */
[----:B------:R-:W2:Y:S03]  /*2170*/  @P1 LDG.E.EL R149, desc[UR6][R8.64] ;  /* 0x0000000608951981 */ /* 0x000ea6000c2e1900 */
[----:B------:R-:W-:Y:S01]  /*2180*/  IMAD.WIDE R12, R159, 0x4, R2 ;  /* 0x000000049f0c7825 */ /* 0x000fe200078e0202 */
[----:B------:R0:W2:Y:S04]  /*2190*/  @P1 LDG.E.EL R126, desc[UR6][R10.64] ;  /* 0x000000060a7e1981 */ /* 0x0000a8000c2e1900 */
[----:B------:R0:W2:Y:S01]  /*21a0*/  @P1 LDG.E.EL R123, desc[UR6][R12.64] ;  /* 0x000000060c7b1981 */ /* 0x0000a2000c2e1900 */
[----:B------:R-:W-:-:S04]  /*21b0*/  FSETP.NAN.AND P1, PT, R121, R121, PT ;  /* 0x000000797900720b */ /* 0x000fc80003f28000 */
[----:B------:R-:W-:-:S04]  /*21c0*/  @P3 FSEL R121, R121, R124, P1 ;  /* 0x0000007c79793208 */ /* 0x000fc80000800000 */
[-C--:B------:R-:W-:Y:S02]  /*21d0*/  FSETP.GEU.AND P2, PT, R121, R122.reuse, PT ;  /* 0x0000007a7900720b */ /* 0x080fe40003f4e000 */
[----:B------:R-:W-:Y:S02]  /*21e0*/  LOP3.LUT R146, R146, 0xfeffffff, RZ, 0xc0, !PT ;  /* 0xfeffffff92927812 */ /* 0x000fe400078ec0ff */
[----:B------:R-:W-:Y:S02]  /*21f0*/  FSETP.NAN.AND P1, PT, R122, R122, PT ;  /* 0x0000007a7a00720b */ /* 0x000fe40003f28000 */
[----:B------:R-:W-:Y:S02]  /*2200*/  @P5 LOP3.LUT R146, R146, 0x1000000, RZ, 0xfc, !PT ;  /* 0x0100000092925812 */ /* 0x000fe400078efcff */
[----:B0-----:R-:W-:Y:S01]  /*2210*/  LOP3.LUT R6, R18, 0xe0, RZ, 0xfc, !PT ;  /* 0x000000e012067812 */ /* 0x001fe200078efcff */
[----:B------:R-:W-:Y:S01]  /*2220*/  VIADD R124, R117, 0xc4e0 ;  /* 0x0000c4e0757c7836 */ /* 0x000fe20000000000 */
[----:B------:R-:W-:-:S03]  /*2230*/  LOP3.LUT R146, R146, 0xff7fffff, RZ, 0xc0, !PT ;  /* 0xff7fffff92927812 */ /* 0x000fc600078ec0ff */
[----:B------:R-:W-:Y:S02]  /*2240*/  @P2 FSEL R122, R122, R121, P1 ;  /* 0x000000797a7a2208 */ /* 0x000fe40000800000 */
[----:B------:R-:W-:Y:S01]  /*2250*/  ISETP.LT.AND P1, PT, R6, 0x100, !P0 ;  /* 0x000001000600780c */ /* 0x000fe20004721270 */
[----:B-1----:R-:W-:Y:S01]  /*2260*/  IMAD.IADD R5, R14, 0x1, R124 ;  /* 0x000000010e057824 */ /* 0x002fe200078e027c */
[----:B------:R-:W-:Y:S01]  /*2270*/  @P4 LOP3.LUT R146, R146, 0x800000, RZ, 0xfc, !PT ;  /* 0x0080000092924812 */ /* 0x000fe200078efcff */
[----:B------:R-:W-:Y:S01]  /*2280*/  IMAD.IADD R7, R124, 0x1, R16 ;  /* 0x000000017c077824 */ /* 0x000fe200078e0210 */
[----:B------:R-:W-:Y:S01]  /*2290*/  CS2R R156, SRZ ;  /* 0x00000000009c7805 */ /* 0x000fe2000001ff00 */
[----:B------:R-:W-:Y:S01]  /*22a0*/  IMAD.MOV.U32 R162, RZ, RZ, RZ ;  /* 0x000000ffffa27224 */ /* 0x000fe200078e00ff */
[----:B------:R-:W-:Y:S01]  /*22b0*/  LOP3.LUT R146, R146, 0xfffffeff, RZ, 0xc0, !PT ;  /* 0xfffffeff92927812 */ /* 0x000fe200078ec0ff */
[----:B------:R-:W-:-:S04]  /*22c0*/  IMAD.WIDE R10, R5, 0x4, R2 ;  /* 0x00000004050a7825 */ /* 0x000fc800078e0202 */
[----:B------:R-:W-:Y:S01]  /*22d0*/  IMAD.WIDE R4, R7, 0x4, R2 ;  /* 0x0000000407047825 */ /* 0x000fe200078e0202 */
[----:B------:R-:W-:Y:S01]  /*22e0*/  @P3 LOP3.LUT R146, R146, 0x100, RZ, 0xfc, !PT ;  /* 0x0000010092923812 */ /* 0x000fe200078efcff */
[----:B------:R0:W2:Y:S02]  /*22f0*/  @P1 LDG.E.EL R156, desc[UR6][R10.64] ;  /* 0x000000060a9c1981 */ /* 0x0000a4000c2e1900 */
[C---:B------:R-:W-:Y:S01]  /*2300*/  IMAD.IADD R9, R124.reuse, 0x1, R17 ;  /* 0x000000017c097824 */ /* 0x040fe200078e0211 */
[----:B------:R-:W-:Y:S01]  /*2310*/  CS2R R160, SRZ ;  /* 0x0000000000a07805 */ /* 0x000fe2000001ff00 */
[C---:B------:R-:W-:Y:S01]  /*2320*/  IMAD.IADD R13, R124.reuse, 0x1, R15 ;  /* 0x000000017c0d7824 */ /* 0x040fe200078e020f */
[----:B------:R-:W2:Y:S01]  /*2330*/  @P1 LDG.E.EL R162, desc[UR6][R4.64] ;  /* 0x0000000604a21981 */ /* 0x000ea2000c2e1900 */
[----:B------:R-:W-:Y:S02]  /*2340*/  IMAD.IADD R121, R124, 0x1, R119 ;  /* 0x000000017c797824 */ /* 0x000fe400078e0277 */
[----:B------:R-:W-:Y:S01]  /*2350*/  IMAD.WIDE R6, R9, 0x4, R2 ;  /* 0x0000000409067825 */ /* 0x000fe200078e0202 */
[----:B------:R-:W-:-:S02]  /*2360*/  LOP3.LUT R146, R146, 0xffffffef, RZ, 0xc0, !PT ;  /* 0xffffffef92927812 */ /* 0x000fc400078ec0ff */
[----:B------:R-:W-:Y:S01]  /*2370*/  CS2R R154, SRZ ;  /* 0x00000000009a7805 */ /* 0x000fe2000001ff00 */
[----:B------:R-:W-:Y:S01]  /*2380*/  IMAD.WIDE R8, R13, 0x4, R2 ;  /* 0x000000040d087825 */ /* 0x000fe200078e0202 */
[----:B------:R1:W2:Y:S03]  /*2390*/  @P1 LDG.E.EL R161, desc[UR6][R6.64] ;  /* 0x0000000606a11981 */ /* 0x0002a6000c2e1900 */
[----:B------:R-:W-:Y:S02]  /*23a0*/  IMAD.IADD R13, R124, 0x1, R19 ;  /* 0x000000017c0d7824 */ /* 0x000fe400078e0213 */
[----:B0-----:R-:W-:Y:S01]  /*23b0*/  IMAD.WIDE R10, R121, 0x4, R2 ;  /* 0x00000004790a7825 */ /* 0x001fe200078e0202 */
[----:B------:R-:W-:Y:S01]  /*23c0*/  @P2 LOP3.LUT R146, R146, 0x10, RZ, 0xfc, !PT ;  /* 0x0000001092922812 */ /* 0x000fe200078efcff */
[----:B------:R0:W2:Y:S02]  /*23d0*/  @P1 LDG.E.EL R154, desc[UR6][R8.64] ;  /* 0x00000006089a1981 */ /* 0x0000a4000c2e1900 */
[----:B------:R-:W-:Y:S01]  /*23e0*/  IMAD.IADD R121, R124, 0x1, R115 ;  /* 0x000000017c797824 */ /* 0x000fe200078e0273 */
[----:B------:R-:W-:Y:S01]  /*23f0*/  FSETP.GEU.AND P2, PT, R122, R97, PT ;  /* 0x000000617a00720b */ /* 0x000fe20003f4e000 */
[----:B-1----:R-:W-:-:S02]  /*2400*/  IMAD.IADD R7, R124, 0x1, R113 ;  /* 0x000000017c077824 */ /* 0x002fc400078e0271 */
[----:B------:R-:W-:Y:S01]  /*2410*/  IMAD.MOV.U32 R134, RZ, RZ, RZ ;  /* 0x000000ffff867224 */ /* 0x000fe200078e00ff */
[----:B------:R-:W-:Y:S01]  /*2420*/  LOP3.LUT R18, R18, 0xf0, RZ, 0xfc, !PT ;  /* 0x000000f012127812 */ /* 0x000fe200078efcff */
[----:B------:R-:W-:Y:S01]  /*2430*/  IMAD.IADD R159, R124, 0x1, R111 ;  /* 0x000000017c9f7824 */ /* 0x000fe200078e026f */
[----:B------:R-:W2:Y:S01]  /*2440*/  @P1 LDG.E.EL R157, desc[UR6][R10.64] ;  /* 0x000000060a9d1981 */ /* 0x000ea2000c2e1900 */
[----:B------:R-:W-:-:S04]  /*2450*/  IMAD.WIDE R4, R13, 0x4, R2 ;  /* 0x000000040d047825 */ /* 0x000fc800078e0202 */
[--C-:B------:R-:W-:Y:S01]  /*2460*/  IMAD.WIDE R12, R121, 0x4, R2.reuse ;  /* 0x00000004790c7825 */ /* 0x100fe200078e0202 */
[----:B------:R1:W2:Y:S03]  /*2470*/  @P1 LDG.E.EL R134, desc[UR6][R4.64] ;  /* 0x0000000604861981 */ /* 0x0002a6000c2e1900 */
[----:B------:R-:W-:Y:S02]  /*2480*/  IMAD.MOV.U32 R124, RZ, RZ, RZ ;  /* 0x000000ffff7c7224 */ /* 0x000fe400078e00ff */
[----:B------:R-:W-:Y:S01]  /*2490*/  IMAD.WIDE R6, R7, 0x4, R2 ;  /* 0x0000000407067825 */ /* 0x000fe200078e0202 */
[----:B------:R-:W-:Y:S01]  /*24a0*/  ISETP.LT.AND P0, PT, R18, 0x100, !P0 ;  /* 0x000001001200780c */ /* 0x000fe20004701270 */
[----:B------:R-:W2:Y:S02]  /*24b0*/  @P1 LDG.E.EL R155, desc[UR6][R12.64] ;  /* 0x000000060c9b1981 */ /* 0x000ea4000c2e1900 */
[----:B------:R-:W-:-:S02]  /*24c0*/  IMAD.MOV.U32 R121, RZ, RZ, RZ ;  /* 0x000000ffff797224 */ /* 0x000fc400078e00ff */
[----:B0-----:R-:W-:Y:S01]  /*24d0*/  IMAD.WIDE R8, R159, 0x4, R2 ;  /* 0x000000049f087825 */ /* 0x001fe200078e0202 */
[----:B------:R0:W2:Y:S03]  /*24e0*/  @P1 LDG.E.EL R124, desc[UR6][R6.64] ;  /* 0x00000006067c1981 */ /* 0x0000a6000c2e1900 */
[----:B-1----:R-:W-:Y:S01]  /*24f0*/  VIADD R4, R117, 0xd2f0 ;  /* 0x0000d2f075047836 */ /* 0x002fe20000000000 */
[----:B------:R1:W2:Y:S01]  /*2500*/  @P1 LDG.E.EL R121, desc[UR6][R8.64] ;  /* 0x0000000608791981 */ /* 0x0002a2000c2e1900 */
[C---:B------:R-:W-:Y:S02]  /*2510*/  FSETP.NAN.AND P1, PT, R97.reuse, R97, PT ;  /* 0x000000616100720b */ /* 0x040fe40003f28000 */
[----:B------:R-:W-:Y:S02]  /*2520*/  IMAD.IADD R5, R14, 0x1, R4 ;  /* 0x000000010e057824 */ /* 0x000fe400078e0204 */
[----:B0-----:R-:W-:Y:S01]  /*2530*/  IMAD.IADD R7, R4, 0x1, R16 ;  /* 0x0000000104077824 */ /* 0x001fe200078e0210 */
[----:B------:R-:W-:Y:S01]  /*2540*/  @P2 FSEL R97, R97, R122, P1 ;  /* 0x0000007a61612208 */ /* 0x000fe20000800000 */
[----:B------:R-:W-:-:S02]  /*2550*/  IMAD.MOV.U32 R117, RZ, RZ, RZ ;  /* 0x000000ffff757224 */ /* 0x000fc400078e00ff */
[----:B------:R-:W-:Y:S02]  /*2560*/  IMAD.MOV.U32 R122, RZ, RZ, RZ ;  /* 0x000000ffff7a7224 */ /* 0x000fe400078e00ff */
[C---:B-1----:R-:W-:Y:S02]  /*2570*/  IMAD.IADD R9, R4.reuse, 0x1, R17 ;  /* 0x0000000104097824 */ /* 0x042fe400078e0211 */
[----:B------:R-:W-:Y:S02]  /*2580*/  IMAD.IADD R13, R4, 0x1, R19 ;  /* 0x00000001040d7824 */ /* 0x000fe400078e0213 */
[----:B------:R-:W-:-:S04]  /*2590*/  IMAD.WIDE R18, R5, 0x4, R2 ;  /* 0x0000000405127825 */ /* 0x000fc800078e0202 */
[----:B------:R-:W-:Y:S01]  /*25a0*/  IMAD.WIDE R16, R7, 0x4, R2 ;  /* 0x0000000407107825 */ /* 0x000fe200078e0202 */
[----:B------:R-:W2:Y:S04]  /*25b0*/  @P0 LDG.E.EL R117, desc[UR6][R18.64] ;  /* 0x0000000612750981 */ /* 0x000ea8000c2e1900 */
[----:B------:R0:W2:Y:S01]  /*25c0*/  @P0 LDG.E.EL R122, desc[UR6][R16.64] ;  /* 0x00000006107a0981 */ /* 0x0000a2000c2e1900 */
[----:B------:R-:W-:Y:S01]  /*25d0*/  LOP3.LUT R147, R147, 0xfffffff7, RZ, 0xc0, !PT ;  /* 0xfffffff793937812 */ /* 0x000fe200078ec0ff */
[----:B------:R-:W-:Y:S02]  /*25e0*/  IMAD.IADD R11, R4, 0x1, R15 ;  /* 0x00000001040b7824 */ /* 0x000fe400078e020f */
[----:B------:R-:W-:Y:S01]  /*25f0*/  IMAD.WIDE R14, R9, 0x4, R2 ;  /* 0x00000004090e7825 */ /* 0x000fe200078e0202 */
[----:B------:R-:W-:-:S03]  /*2600*/  @P2 LOP3.LUT R147, R147, 0x8, RZ, 0xfc, !PT ;  /* 0x0000000893932812 */ /* 0x000fc600078efcff */
[C---:B------:R-:W-:Y:S02]  /*2610*/  IMAD.IADD R119, R4.reuse, 0x1, R119 ;  /* 0x0000000104777824 */ /* 0x040fe400078e0277 */
[C---:B------:R-:W-:Y:S02]  /*2620*/  IMAD.IADD R115, R4.reuse, 0x1, R115 ;  /* 0x0000000104737824 */ /* 0x040fe400078e0273 */
[C---:B------:R-:W-:Y:S01]  /*2630*/  IMAD.IADD R113, R4.reuse, 0x1, R113 ;  /* 0x0000000104717824 */ /* 0x040fe200078e0271 */
[----:B------:R-:W-:Y:S01]  /*2640*/  FSETP.GEU.AND P2, PT, R97, R96, PT ;  /* 0x000000606100720b */ /* 0x000fe20003f4e000 */
[----:B------:R-:W-:Y:S01]  /*2650*/  IMAD.IADD R111, R4, 0x1, R111 ;  /* 0x00000001046f7824 */ /* 0x000fe200078e026f */
[----:B------:R1:W2:Y:S01]  /*2660*/  @P0 LDG.E.EL R160, desc[UR6][R14.64] ;  /* 0x000000060ea00981 */ /* 0x0002a2000c2e1900 */
[----:B------:R-:W-:Y:S01]  /*2670*/  IMAD.WIDE R4, R11, 0x4, R2 ;  /* 0x000000040b047825 */ /* 0x000fe200078e0202 */
[----:B0-----:R-:W-:-:S03]  /*2680*/  CS2R R16, SRZ ;  /* 0x0000000000107805 */ /* 0x001fc6000001ff00 */
[----:B------:R-:W-:Y:S01]  /*2690*/  IMAD.WIDE R8, R13, 0x4, R2 ;  /* 0x000000040d087825 */ /* 0x000fe200078e0202 */
[----:B------:R-:W-:-:S03]  /*26a0*/  FSETP.GT.AND P5, PT, R94, R99, PT ;  /* 0x000000635e00720b */ /* 0x000fc60003fa4000 */
[----:B------:R-:W-:Y:S01]  /*26b0*/  IMAD.MOV.U32 R165, RZ, RZ, RZ ;  /* 0x000000ffffa57224 */ /* 0x000fe200078e00ff */
[----:B-1----:R-:W-:Y:S01]  /*26c0*/  CS2R R14, SRZ ;  /* 0x00000000000e7805 */ /* 0x002fe2000001ff00 */
[----:B------:R-:W-:Y:S01]  /*26d0*/  IMAD.MOV.U32 R166, RZ, RZ, RZ ;  /* 0x000000ffffa67224 */ /* 0x000fe200078e00ff */
[----:B------:R-:W2:Y:S01]  /*26e0*/  @P0 LDG.E.EL R17, desc[UR6][R8.64] ;  /* 0x0000000608110981 */ /* 0x000ea2000c2e1900 */
[--C-:B------:R-:W-:Y:S01]  /*26f0*/  IMAD.WIDE R6, R119, 0x4, R2.reuse ;  /* 0x0000000477067825 */ /* 0x100fe200078e0202 */
[----:B------:R-:W-:Y:S02]  /*2700*/  FSETP.GT.AND P1, PT, R89, R98, PT ;  /* 0x000000625900720b */ /* 0x000fe40003f24000 */
[----:B------:R-:W2:Y:S01]  /*2710*/  @P0 LDG.E.EL R165, desc[UR6][R4.64] ;  /* 0x0000000604a50981 */ /* 0x000ea2000c2e1900 */
[----:B------:R-:W-:-:S03]  /*2720*/  IMAD.WIDE R10, R115, 0x4, R2 ;  /* 0x00000004730a7825 */ /* 0x000fc600078e0202 */
[----:B------:R-:W5:Y:S01]  /*2730*/  @P0 LDG.E.EL R166, desc[UR6][R6.64] ;  /* 0x0000000606a60981 */ /* 0x000f62000c2e1900 */
[----:B------:R-:W-:-:S03]  /*2740*/  IMAD.WIDE R12, R113, 0x4, R2 ;  /* 0x00000004710c7825 */ /* 0x000fc600078e0202 */
[----:B------:R-:W5:Y:S01]  /*2750*/  @P0 LDG.E.EL R14, desc[UR6][R10.64] ;  /* 0x000000060a0e0981 */ /* 0x000f62000c2e1900 */
[----:B------:R-:W-:-:S03]  /*2760*/  IMAD.WIDE R2, R111, 0x4, R2 ;  /* 0x000000046f027825 */ /* 0x000fc600078e0202 */
[----:B------:R-:W5:Y:S04]  /*2770*/  @P0 LDG.E.EL R15, desc[UR6][R12.64] ;  /* 0x000000060c0f0981 */ /* 0x000f68000c2e1900 */
[----:B------:R0:W5:Y:S01]  /*2780*/  @P0 LDG.E.EL R16, desc[UR6][R2.64] ;  /* 0x0000000602100981 */ /* 0x000162000c2e1900 */
[----:B------:R-:W-:-:S04]  /*2790*/  FSETP.NAN.AND P0, PT, R96, R96, PT ;  /* 0x000000606000720b */ /* 0x000fc80003f08000 */
[----:B------:R-:W-:Y:S02]  /*27a0*/  @P2 SEL R96, R96, R97, P0 ;  /* 0x0000006160602207 */ /* 0x000fe40000000000 */
[----:B------:R-:W-:Y:S02]  /*27b0*/  FSETP.NAN.AND P0, PT, R94, R94, PT ;  /* 0x0000005e5e00720b */ /* 0x000fe40003f08000 */
[----:B------:R-:W-:Y:S02]  /*27c0*/  LOP3.LUT R146, R146, 0xffbfffff, RZ, 0xc0, !PT ;  /* 0xffbfffff92927812 */ /* 0x000fe400078ec0ff */
[----:B------:R-:W-:Y:S02]  /*27d0*/  @!P5 FSEL R94, R94, R99, P0 ;  /* 0x000000635e5ed208 */ /* 0x000fe40000000000 */
[----:B------:R-:W-:Y:S02]  /*27e0*/  FSETP.NAN.AND P0, PT, R89, R89, PT ;  /* 0x000000595900720b */ /* 0x000fe40003f08000 */
[----:B------:R-:W-:-:S02]  /*27f0*/  @P1 LOP3.LUT R146, R146, 0x400000, RZ, 0xfc, !PT ;  /* 0x0040000092921812 */ /* 0x000fc400078efcff */
[----:B------:R-:W-:Y:S02]  /*2800*/  @!P1 FSEL R89, R89, R98, P0 ;  /* 0x0000006259599208 */ /* 0x000fe40000000000 */
[C---:B------:R-:W-:Y:S02]  /*2810*/  FSETP.GT.AND P1, PT, R79.reuse, R100, PT ;  /* 0x000000644f00720b */ /* 0x040fe40003f24000 */
[----:B------:R-:W-:Y:S02]  /*2820*/  FSETP.NAN.AND P0, PT, R79, R79, PT ;  /* 0x0000004f4f00720b */ /* 0x000fe40003f08000 */
[----:B------:R-:W-:-:S09]  /*2830*/  LOP3.LUT R146, R146, 0xffdfffff, RZ, 0xc0, !PT ;  /* 0xffdfffff92927812 */ /* 0x000fd200078ec0ff */
[----:B------:R-:W-:Y:S02]  /*2840*/  @P1 LOP3.LUT R146, R146, 0x200000, RZ, 0xfc, !PT ;  /* 0x0020000092921812 */ /* 0x000fe400078efcff */
        /* <DEDUP_REMOVED lines=26> */
[C---:B----4-:R-:W-:Y:S02]  /*29f0*/  FSETP.GT.AND P1, PT, R38.reuse, R101, PT ;  /* 0x000000652600720b */ /* 0x050fe40003f24000 */
[----:B------:R-:W-:Y:S02]  /*2a00*/  FSETP.NAN.AND P0, PT, R38, R38, PT ;  /* 0x000000262600720b */ /* 0x000fe40003f08000 */
[----:B------:R-:W-:-:S09]  /*2a10*/  LOP3.LUT R146, R146, 0xffff7fff, RZ, 0xc0, !PT ;  /* 0xffff7fff92927812 */ /* 0x000fd200078ec0ff */
[----:B------:R-:W-:Y:S02]  /*2a20*/  @P1 LOP3.LUT R146, R146, 0x8000, RZ, 0xfc, !PT ;  /* 0x0000800092921812 */ /* 0x000fe400078efcff */
[----:B------:R-:W-:Y:S02]  /*2a30*/  @!P1 FSEL R38, R38, R101, P0 ;  /* 0x0000006526269208 */ /* 0x000fe40000000000 */
[-C--:B------:R-:W-:Y:S02]  /*2a40*/  FSETP.GEU.AND P1, PT, R94, R95.reuse, PT ;  /* 0x0000005f5e00720b */ /* 0x080fe40003f2e000 */
[----:B------:R-:W-:Y:S02]  /*2a50*/  FSETP.NAN.AND P0, PT, R95, R95, PT ;  /* 0x0000005f5f00720b */ /* 0x000fe40003f08000 */
[----:B------:R-:W-:-:S09]  /*2a60*/  LOP3.LUT R146, R146, 0xffffbfff, RZ, 0xc0, !PT ;  /* 0xffffbfff92927812 */ /* 0x000fd200078ec0ff */
[----:B------:R-:W-:Y:S02]  /*2a70*/  @P1 LOP3.LUT R146, R146, 0x4000, RZ, 0xfc, !PT ;  /* 0x0000400092921812 */ /* 0x000fe400078efcff */
[----:B------:R-:W-:Y:S02]  /*2a80*/  @P1 FSEL R95, R95, R94, P0 ;  /* 0x0000005e5f5f1208 */ /* 0x000fe40000000000 */
[C---:B------:R-:W-:Y:S02]  /*2a90*/  FSETP.GT.AND P1, PT, R37.reuse, R112, PT ;  /* 0x000000702500720b */ /* 0x040fe40003f24000 */
        /* <DEDUP_REMOVED lines=26> */
[----:B------:R-:W-:-:S09]  /*2c40*/  P2R R92, PR, RZ, 0x2 ;  /* 0x00000002ff5c7803 */ /* 0x000fd20000000000 */
[----:B------:R-:W-:Y:S02]  /*2c50*/  @P1 FSEL R90, R90, R93, P0 ;  /* 0x0000005d5a5a1208 */ /* 0x000fe40000000000 */
[C---:B---3--:R-:W-:Y:S02]  /*2c60*/  FSETP.GT.AND P1, PT, R152.reuse, R105, PT ;  /* 0x000000699800720b */ /* 0x048fe40003f24000 */
[----:B------:R-:W-:Y:S02]  /*2c70*/  FSETP.NAN.AND P0, PT, R152, R152, PT ;  /* 0x000000989800720b */ /* 0x000fe40003f08000 */
[----:B0-----:R-:W-:-:S09]  /*2c80*/  P2R R2, PR, RZ, 0x2 ;  /* 0x00000002ff027803 */ /* 0x001fd20000000000 */
[----:B------:R-:W-:Y:S02]  /*2c90*/  @!P1 FSEL R152, R152, R105, P0 ;  /* 0x0000006998989208 */ /* 0x000fe40000000000 */
[-C--:B------:R-:W-:Y:S02]  /*2ca0*/  FSETP.GEU.AND P1, PT, R90, R91.reuse, PT ;  /* 0x0000005b5a00720b */ /* 0x080fe40003f2e000 */
[----:B------:R-:W-:Y:S02]  /*2cb0*/  FSETP.NAN.AND P0, PT, R91, R91, PT ;  /* 0x0000005b5b00720b */ /* 0x000fe40003f08000 */
[----:B------:R-:W-:-:S09]  /*2cc0*/  P2R R93, PR, RZ, 0x2 ;  /* 0x00000002ff5d7803 */ /* 0x000fd20000000000 */
[----:B------:R-:W-:Y:S02]  /*2cd0*/  @P1 FSEL R91, R91, R90, P0 ;  /* 0x0000005a5b5b1208 */ /* 0x000fe40000000000 */
[C---:B--2---:R-:W-:Y:S02]  /*2ce0*/  FSETP.GT.AND P1, PT, R162.reuse, R156, PT ;  /* 0x0000009ca200720b */ /* 0x044fe40003f24000 */
[----:B------:R-:W-:Y:S02]  /*2cf0*/  FSETP.NAN.AND P0, PT, R162, R162, PT ;  /* 0x000000a2a200720b */ /* 0x000fe40003f08000 */
[----:B------:R-:W-:-:S09]  /*2d00*/  P2R R3, PR, RZ, 0x2 ;  /* 0x00000002ff037803 */ /* 0x000fd20000000000 */
[----:B------:R-:W-:Y:S02]  /*2d10*/  @!P1 FSEL R162, R162, R156, P0 ;  /* 0x0000009ca2a29208 */ /* 0x000fe40000000000 */
[-C--:B------:R-:W-:Y:S02]  /*2d20*/  FSETP.GEU.AND P1, PT, R91, R88.reuse, PT ;  /* 0x000000585b00720b */ /* 0x080fe40003f2e000 */
[----:B------:R-:W-:Y:S02]  /*2d30*/  FSETP.NAN.AND P0, PT, R88, R88, PT ;  /* 0x000000585800720b */ /* 0x000fe40003f08000 */
[----:B------:R-:W-:-:S09]  /*2d40*/  P2R R90, PR, RZ, 0x2 ;  /* 0x00000002ff5a7803 */ /* 0x000fd20000000000 */
[----:B------:R-:W-:Y:S02]  /*2d50*/  @P1 FSEL R88, R88, R91, P0 ;  /* 0x0000005b58581208 */ /* 0x000fe40000000000 */
[C---:B------:R-:W-:Y:S02]  /*2d60*/  FSETP.GT.AND P1, PT, R122.reuse, R117, PT ;  /* 0x000000757a00720b */ /* 0x040fe40003f24000 */
[----:B------:R-:W-:Y:S02]  /*2d70*/  FSETP.NAN.AND P0, PT, R122, R122, PT ;  /* 0x0000007a7a00720b */ /* 0x000fe40003f08000 */
[----:B------:R-:W-:-:S09]  /*2d80*/  P2R R4, PR, RZ, 0x2 ;  /* 0x00000002ff047803 */ /* 0x000fd20000000000 */
[----:B------:R-:W-:Y:S02]  /*2d90*/  @!P1 FSEL R122, R122, R117, P0 ;  /* 0x000000757a7a9208 */ /* 0x000fe40000000000 */
[-C--:B------:R-:W-:Y:S02]  /*2da0*/  FSETP.GEU.AND P1, PT, R88, R87.reuse, PT ;  /* 0x000000575800720b */ /* 0x080fe40003f2e000 */
[----:B------:R-:W-:Y:S02]  /*2db0*/  FSETP.NAN.AND P0, PT, R87, R87, PT ;  /* 0x000000575700720b */ /* 0x000fe40003f08000 */
[----:B------:R-:W-:-:S09]  /*2dc0*/  P2R R91, PR, RZ, 0x2 ;  /* 0x00000002ff5b7803 */ /* 0x000fd20000000000 */
[----:B------:R-:W-:Y:S02]  /*2dd0*/  @P1 SEL R87, R87, R88, P0 ;  /* 0x0000005857571207 */ /* 0x000fe40000000000 */
[-C--:B------:R-:W-:Y:S02]  /*2de0*/  FSETP.GEU.AND P1, PT, R89, R86.reuse, PT ;  /* 0x000000565900720b */ /* 0x080fe40003f2e000 */
[----:B------:R-:W-:Y:S02]  /*2df0*/  FSETP.NAN.AND P0, PT, R86, R86, PT ;  /* 0x000000565600720b */ /* 0x000fe40003f08000 */
[----:B------:R-:W-:-:S09]  /*2e00*/  P2R R5, PR, RZ, 0x2 ;  /* 0x00000002ff057803 */ /* 0x000fd20000000000 */
[----:B------:R-:W-:Y:S02]  /*2e10*/  @P1 FSEL R86, R86, R89, P0 ;  /* 0x0000005956561208 */ /* 0x000fe40000000000 */
        /* <DEDUP_REMOVED lines=12> */
[-C--:B-----5:R-:W-:Y:S02]  /*2ee0*/  FSETP.GEU.AND P1, PT, R55, R56.reuse, PT ;  /* 0x000000383700720b */ /* 0x0a0fe40003f2e000 */
        /* <DEDUP_REMOVED lines=349> */
[----:B------:R-:W-:Y:S02]  /*44c0*/  P2R R107, PR, RZ, 0x2 ;  /* 0x00000002ff6b7803 */ /* 0x000fe40000000000 */
[----:B------:R-:W-:-:S07]  /*44d0*/  FSETP.GEU.AND P4, PT, R141, R144, PT ;  /* 0x000000908d00720b */ /* 0x000fce0003f8e000 */
[----:B------:R-:W-:Y:S02]  /*44e0*/  @P1 SEL R133, R133, R132, P0 ;  /* 0x0000008485851207 */ /* 0x000fe40000000000 */
[-C--:B------:R-:W-:Y:S02]  /*44f0*/  FSETP.GEU.AND P1, PT, R140, R137.reuse, PT ;  /* 0x000000898c00720b */ /* 0x080fe40003f2e000 */
[----:B------:R-:W-:Y:S02]  /*4500*/  FSETP.NAN.AND P0, PT, R137, R137, PT ;  /* 0x000000898900720b */ /* 0x000fe40003f08000 */
[----:B------:R-:W-:Y:S02]  /*4510*/  LOP3.LUT R148, R148, 0xfffff7ff, RZ, 0xc0, !PT ;  /* 0xfffff7ff94947812 */ /* 0x000fe400078ec0ff */
[----:B------:R-:W-:Y:S02]  /*4520*/  FSETP.GEU.AND P3, PT, R142, R145, PT ;  /* 0x000000918e00720b */ /* 0x000fe40003f6e000 */
[----:B------:R-:W-:-:S02]  /*4530*/  @P2 LOP3.LUT R148, R148, 0x800, RZ, 0xfc, !PT ;  /* 0x0000080094942812 */ /* 0x000fc400078efcff */
[----:B------:R-:W-:-:S03]  /*4540*/  FSETP.GEU.AND P2, PT, R126, R123, PT ;  /* 0x0000007b7e00720b */ /* 0x000fc60003f4e000 */
[----:B------:R-:W-:Y:S02]  /*4550*/  @P1 SEL R137, R137, R140, P0 ;  /* 0x0000008c89891207 */ /* 0x000fe40000000000 */
[C---:B------:R-:W-:Y:S02]  /*4560*/  FSETP.NAN.AND P0, PT, R144.reuse, R144, PT ;  /* 0x000000909000720b */ /* 0x040fe40003f08000 */
[----:B------:R-:W-:Y:S02]  /*4570*/  P2R R111, PR, RZ, 0x2 ;  /* 0x00000002ff6f7803 */ /* 0x000fe40000000000 */
[----:B------:R-:W-:Y:S02]  /*4580*/  @P4 SEL R144, R144, R141, P0 ;  /* 0x0000008d90904207 */ /* 0x000fe40000000000 */
[----:B------:R-:W-:Y:S02]  /*4590*/  FSETP.NAN.AND P0, PT, R145, R145, PT ;  /* 0x000000919100720b */ /* 0x000fe40003f08000 */
[----:B------:R-:W-:-:S02]  /*45a0*/  FSETP.GEU.AND P1, PT, R124, R121, PT ;  /* 0x000000797c00720b */ /* 0x000fc40003f2e000 */
[----:B------:R-:W-:Y:S02]  /*45b0*/  @P3 SEL R145, R145, R142, P0 ;  /* 0x0000008e91913207 */ /* 0x000fe40000000000 */
[----:B------:R-:W-:-:S04]  /*45c0*/  FSETP.NAN.AND P0, PT, R123, R123, PT ;  /* 0x0000007b7b00720b */ /* 0x000fc80003f08000 */
[----:B------:R-:W-:Y:S02]  /*45d0*/  @P2 SEL R123, R123, R126, P0 ;  /* 0x0000007e7b7b2207 */ /* 0x000fe40000000000 */
[C---:B------:R-:W-:Y:S02]  /*45e0*/  FSETP.NAN.AND P0, PT, R121.reuse, R121, PT ;  /* 0x000000797900720b */ /* 0x040fe40003f08000 */
[----:B------:R-:W-:Y:S02]  /*45f0*/  P2R R52, PR, RZ, 0x2 ;  /* 0x00000002ff347803 */ /* 0x000fe40000000000 */
[----:B------:R-:W-:Y:S02]  /*4600*/  @P1 SEL R121, R121, R124, P0 ;  /* 0x0000007c79791207 */ /* 0x000fe40000000000 */
[----:B------:R-:W-:-:S04]  /*4610*/  ISETP.NE.AND P1, PT, R9, RZ, PT ;  /* 0x000000ff0900720c */ /* 0x000fc80003f25270 */
[----:B------:R-:W-:Y:S02]  /*4620*/  P2R R142, PR, RZ, 0x2 ;  /* 0x00000002ff8e7803 */ /* 0x000fe40000000000 */
[----:B------:R-:W-:-:S04]  /*4630*/  ISETP.NE.AND P1, PT, R7, RZ, PT ;  /* 0x000000ff0700720c */ /* 0x000fc80003f25270 */
[----:B------:R-:W-:Y:S02]  /*4640*/  P2R R141, PR, RZ, 0x2 ;  /* 0x00000002ff8d7803 */ /* 0x000fe40000000000 */
[----:B------:R-:W-:-:S04]  /*4650*/  ISETP.NE.AND P1, PT, R6, RZ, PT ;  /* 0x000000ff0600720c */ /* 0x000fc80003f25270 */
[----:B------:R-:W-:Y:S02]  /*4660*/  P2R R140, PR, RZ, 0x2 ;  /* 0x00000002ff8c7803 */ /* 0x000fe40000000000 */
[----:B------:R-:W-:Y:S01]  /*4670*/  ISETP.NE.AND P1, PT, R5, RZ, PT ;  /* 0x000000ff0500720c */ /* 0x000fe20003f25270 */
[----:B------:R-:W0:Y:S03]  /*4680*/  S2UR UR5, SR_CgaCtaId ;  /* 0x00000000000579c3 */ /* 0x000e260000008800 */
[----:B------:R-:W-:Y:S02]  /*4690*/  P2R R139, PR, RZ, 0x2 ;  /* 0x00000002ff8b7803 */ /* 0x000fe40000000000 */
[----:B------:R-:W-:-:S04]  /*46a0*/  LOP3.LUT P1, RZ, R146, 0x4000, RZ, 0xc0, !PT ;  /* 0x0000400092ff7812 */ /* 0x000fc8000782c0ff */
[----:B------:R-:W-:Y:S02]  /*46b0*/  P2R R136, PR, RZ, 0x2 ;  /* 0x00000002ff887803 */ /* 0x000fe40000000000 */
[----:B------:R-:W-:-:S04]  /*46c0*/  LOP3.LUT P1, RZ, R146, 0x2000000, RZ, 0xc0, !PT ;  /* 0x0200000092ff7812 */ /* 0x000fc8000782c0ff */
[----:B------:R-:W-:Y:S02]  /*46d0*/  P2R R135, PR, RZ, 0x2 ;  /* 0x00000002ff877803 */ /* 0x000fe40000000000 */
[----:B------:R-:W-:Y:S02]  /*46e0*/  ISETP.NE.AND P1, PT, R4, RZ, PT ;  /* 0x000000ff0400720c */ /* 0x000fe40003f25270 */
[----:B------:R-:W-:Y:S02]  /*46f0*/  FSETP.GEU.AND P0, PT, R15, R16, PT ;  /* 0x000000100f00720b */ /* 0x000fe40003f0e000 */
[----:B------:R-:W-:Y:S02]  /*4700*/  P2R R134, PR, RZ, 0x2 ;  /* 0x00000002ff867803 */ /* 0x000fe40000000000 */
[----:B------:R-:W-:-:S04]  /*4710*/  ISETP.NE.AND P1, PT, R3, RZ, PT ;  /* 0x000000ff0300720c */ /* 0x000fc80003f25270 */
[----:B------:R-:W-:Y:S02]  /*4720*/  P2R R132, PR, RZ, 0x2 ;  /* 0x00000002ff847803 */ /* 0x000fe40000000000 */
[----:B------:R-:W-:Y:S01]  /*4730*/  ISETP.NE.AND P1, PT, R2, RZ, PT ;  /* 0x000000ff0200720c */ /* 0x000fe20003f25270 */
[----:B------:R-:W-:Y:S01]  /*4740*/  IMAD.SHL.U32 R2, R0, 0x100, RZ ;  /* 0x0000010000027824 */ /* 0x000fe200078e00ff */
[----:B------:R-:W-:Y:S01]  /*4750*/  P2R R41, PR, RZ, 0x10 ;  /* 0x00000010ff297803 */ /* 0x000fe20000000000 */
[----:B------:R-:W-:Y:S01]  /*4760*/  UMOV UR4, 0x400 ;  /* 0x0000040000047882 */ /* 0x000fe20000000000 */
[----:B------:R-:W-:Y:S01]  /*4770*/  FSETP.NAN.AND P4, PT, R16, R16, PT ;  /* 0x000000101000720b */ /* 0x000fe20003f88000 */
[----:B0-----:R-:W-:Y:S01]  /*4780*/  UPRMT UR4, UR5, 0x654, UR4 ;  /* 0x0000065405047896 */ /* 0x001fe20008000004 */
[----:B------:R-:W-:Y:S02]  /*4790*/  LOP3.LUT R13, R2, 0xf00, RZ, 0xc0, !PT ;  /* 0x00000f00020d7812 */ /* 0x000fe400078ec0ff */
[----:B------:R-:W-:-:S02]  /*47a0*/  @P0 SEL R16, R16, R15, P4 ;  /* 0x0000000f10100207 */ /* 0x000fc40002000000 */
[----:B------:R-:W-:Y:S02]  /*47b0*/  ISETP.NE.AND P4, PT, R12, RZ, PT ;  /* 0x000000ff0c00720c */ /* 0x000fe40003f85270 */
[C---:B------:R-:W-:Y:S02]  /*47c0*/  LOP3.LUT R12, R13.reuse, R22, RZ, 0xfc, !PT ;  /* 0x000000160d0c7212 */ /* 0x040fe400078efcff */
[----:B------:R-:W-:-:S05]  /*47d0*/  LEA.HI R13, R13, UR4, RZ, 0x1c ;  /* 0x000000040d0d7c11 */ /* 0x000fca000f8fe0ff */
[----:B------:R-:W-:-:S05]  /*47e0*/  IMAD R19, R12, 0x4, R13 ;  /* 0x000000040c137824 */ /* 0x000fca00078e020d */
[----:B------:R-:W-:Y:S04]  /*47f0*/  STS [R19], R96 ;  /* 0x0000006013007388 */ /* 0x000fe80000000800 */
[----:B------:R-:W-:Y:S04]  /*4800*/  STS [R19+0x40], R87 ;  /* 0x0000405713007388 */ /* 0x000fe80000000800 */
        /* <DEDUP_REMOVED lines=13> */
[----:B------:R0:W-:Y:S01]  /*48e0*/  STS [R19+0x3c0], R16 ;  /* 0x0003c01013007388 */ /* 0x0001e20000000800 */
[----:B------:R-:W-:Y:S01]  /*48f0*/  IMAD.SHL.U32 R14, R0, 0x4, RZ ;  /* 0x00000004000e7824 */ /* 0x000fe200078e00ff */
[----:B------:R-:W-:-:S02]  /*4900*/  SHF.R.U32.HI R2, RZ, 0x2, R0 ;  /* 0x00000002ff027819 */ /* 0x000fc40000011600 */
[----:B------:R-:W-:Y:S02]  /*4910*/  P2R R57, PR, RZ, 0x1 ;  /* 0x00000001ff397803 */ /* 0x000fe40000000000 */
[----:B------:R-:W-:Y:S02]  /*4920*/  LOP3.LUT R3, R14, 0xfc, RZ, 0xc0, !PT ;  /* 0x000000fc0e037812 */ /* 0x000fe400078ec0ff */
[----:B------:R-:W-:Y:S02]  /*4930*/  LOP3.LUT R2, R2, 0x30, RZ, 0xc0, !PT ;  /* 0x0000003002027812 */ /* 0x000fe400078ec0ff */
[----:B------:R-:W-:Y:S02]  /*4940*/  ISETP.NE.AND P0, PT, R8, RZ, PT ;  /* 0x000000ff0800720c */ /* 0x000fe40003f05270 */
[----:B------:R-:W-:Y:S02]  /*4950*/  LOP3.LUT R14, R14, 0x3fc, RZ, 0xc0, !PT ;  /* 0x000003fc0e0e7812 */ /* 0x000fe400078ec0ff */
[----:B------:R-:W-:Y:S01]  /*4960*/  PRMT R8, R3, 0x6540, R20 ;  /* 0x0000654003087816 */ /* 0x000fe20000000014 */
[----:B------:R-:W-:-:S03]  /*4970*/  VIADD R3, R2, UR4 ;  /* 0x0000000402037c36 */ /* 0x000fc60008000000 */
[----:B------:R-:W-:Y:S01]  /*4980*/  SHF.R.S32.HI R5, RZ, 0x1f, R8 ;  /* 0x0000001fff057819 */ /* 0x000fe20000011408 */
[----:B------:R-:W-:Y:S02]  /*4990*/  IMAD R4, R14, 0x4, R3 ;  /* 0x000000040e047824 */ /* 0x000fe400078e0203 */
[----:B------:R-:W1:Y:S01]  /*49a0*/  LDC.64 R2, c[0x0][0x218] ;  /* 0x00008600ff027b82 */ /* 0x000e620000000a00 */
[----:B------:R-:W-:-:S07]  /*49b0*/  LEA.HI R9, R5, R8, RZ, 0x6 ;  /* 0x0000000805097211 */ /* 0x000fce00078f30ff */
[----:B------:R-:W-:Y:S01]  /*49c0*/  BAR.SYNC.DEFER_BLOCKING 0x0 ;  /* 0x0000000000007b1d */ /* 0x000fe20000010000 */
[----:B------:R-:W-:Y:S02]  /*49d0*/  P2R R49, PR, RZ, 0x4 ;  /* 0x00000004ff317803 */ /* 0x000fe40000000000 */
[----:B------:R-:W-:Y:S02]  /*49e0*/  ISETP.NE.AND P2, PT, R10, RZ, PT ;  /* 0x000000ff0a00720c */ /* 0x000fe40003f45270 */
[----:B------:R-:W-:Y:S02]  /*49f0*/  P2R R42, PR, RZ, 0x8 ;  /* 0x00000008ff2a7803 */ /* 0x000fe40000000000 */
[----:B------:R-:W-:Y:S01]  /*4a00*/  SHF.R.U32.HI R10, RZ, 0x6, R0 ;  /* 0x00000006ff0a7819 */ /* 0x000fe20000011600 */
[----:B------:R-:W2:Y:S01]  /*4a10*/  LDS.128 R4, [R4] ;  /* 0x0000000004047984 */ /* 0x000ea20000000c00 */
[----:B------:R-:W-:Y:S02]  /*4a20*/  ISETP.NE.AND P3, PT, R11, RZ, PT ;  /* 0x000000ff0b00720c */ /* 0x000fe40003f65270 */
[----:B------:R-:W-:-:S02]  /*4a30*/  LOP3.LUT R11, R9, 0xffffffc0, RZ, 0xc0, !PT ;  /* 0xffffffc0090b7812 */ /* 0x000fc400078ec0ff */
[----:B------:R-:W-:Y:S02]  /*4a40*/  SGXT.U32 R10, R10, 0x2 ;  /* 0x000000020a0a781a */ /* 0x000fe40000000000 */
[----:B------:R-:W-:Y:S01]  /*4a50*/  SEL R23, RZ, 0x1, !P5 ;  /* 0x00000001ff177807 */ /* 0x000fe20006800000 */
[C---:B------:R-:W-:Y:S01]  /*4a60*/  IMAD.IADD R18, R8.reuse, 0x1, -R11 ;  /* 0x0000000108127824 */ /* 0x040fe200078e0a0b */
[----:B------:R-:W-:Y:S02]  /*4a70*/  SHF.R.S32.HI R15, RZ, 0x6, R9 ;  /* 0x00000006ff0f7819 */ /* 0x000fe40000011409 */
[----:B------:R-:W-:Y:S02]  /*4a80*/  ISETP.GE.AND P5, PT, R8, 0x100, PT ;  /* 0x000001000800780c */ /* 0x000fe40003fa6270 */
[----:B0-----:R-:W-:Y:S02]  /*4a90*/  LOP3.LUT R16, R21, R10, RZ, 0xfc, !PT ;  /* 0x0000000a15107212 */ /* 0x001fe400078efcff */
[----:B------:R-:W-:Y:S01]  /*4aa0*/  LOP3.LUT R8, R14, 0x400, RZ, 0xfc, !PT ;  /* 0x000004000e087812 */ /* 0x000fe200078efcff */
[----:B------:R-:W-:Y:S01]  /*4ab0*/  IMAD R15, R15, 0xc40, R18 ;  /* 0x00000c400f0f7824 */ /* 0x000fe200078e0212 */
[----:B------:R-:W-:-:S02]  /*4ac0*/  SEL R17, RZ, 0x1, !P6 ;  /* 0x00000001ff117807 */ /* 0x000fc40007000000 */
[C---:B------:R-:W-:Y:S02]  /*4ad0*/  ISETP.LT.AND P6, PT, R16.reuse, 0x31, !P5 ;  /* 0x000000311000780c */ /* 0x040fe40006fc1270 */
[----:B------:R-:W-:Y:S01]  /*4ae0*/  SHF.R.U32.HI R8, RZ, 0x4, R8 ;  /* 0x00000004ff087819 */ /* 0x000fe20000011608 */
[----:B------:R-:W-:Y:S01]  /*4af0*/  IMAD R19, R16, 0x40, R15 ;  /* 0x0000004010137824 */ /* 0x000fe200078e020f */
[----:B------:R-:W-:Y:S02]  /*4b00*/  P2R R131, PR, RZ, 0x2 ;  /* 0x00000002ff837803 */ /* 0x000fe40000000000 */
[----:B------:R-:W-:Y:S02]  /*4b10*/  LOP3.LUT R8, R8, 0x70, RZ, 0xc0, !PT ;  /* 0x0000007008087812 */ /* 0x000fe400078ec0ff */
[----:B------:R-:W-:Y:S01]  /*4b20*/  LOP3.LUT P1, RZ, R146, 0x200, RZ, 0xc0, !PT ;  /* 0x0000020092ff7812 */ /* 0x000fe2000782c0ff */
[----:B-1----:R-:W-:-:S03]  /*4b30*/  IMAD.WIDE R18, R19, 0x4, R2 ;  /* 0x0000000413127825 */ /* 0x002fc600078e0202 */
[----:B------:R-:W-:Y:S01]  /*4b40*/  P2R R130, PR, RZ, 0x2 ;  /* 0x00000002ff827803 */ /* 0x000fe20000000000 */
[----:B------:R-:W-:Y:S01]  /*4b50*/  VIADD R9, R8, UR4 ;  /* 0x0000000408097c36 */ /* 0x000fe20008000000 */
[----:B------:R-:W-:-:S03]  /*4b60*/  LOP3.LUT P1, RZ, R146, 0x800, RZ, 0xc0, !PT ;  /* 0x0000080092ff7812 */ /* 0x000fc6000782c0ff */
[----:B------:R-:W-:Y:S01]  /*4b70*/  IMAD R9, R14, 0x4, R9 ;  /* 0x000000040e097824 */ /* 0x000fe200078e0209 */
[----:B------:R-:W-:Y:S01]  /*4b80*/  P2R R129, PR, RZ, 0x2 ;  /* 0x00000002ff817803 */ /* 0x000fe20000000000 */
[----:B--2---:R0:W-:Y:S01]  /*4b90*/  @P6 STG.E.128 desc[UR6][R18.64], R4 ;  /* 0x0000000412006986 */ /* 0x0041e2000c101d06 */
[----:B------:R-:W-:-:S03]  /*4ba0*/  LOP3.LUT P1, RZ, R146, 0x2000, RZ, 0xc0, !PT ;  /* 0x0000200092ff7812 */ /* 0x000fc6000782c0ff */
[----:B------:R-:W1:Y:S01]  /*4bb0*/  LDS.128 R8, [R9+0x1000] ;  /* 0x0010000009087984 */ /* 0x000e620000000c00 */
[----:B------:R-:W-:Y:S02]  /*4bc0*/  P2R R128, PR, RZ, 0x2 ;  /* 0x00000002ff807803 */ /* 0x000fe40000000000 */
[----:B------:R-:W-:Y:S02]  /*4bd0*/  LOP3.LUT P1, RZ, R146, 0x8000, RZ, 0xc0, !PT ;  /* 0x0000800092ff7812 */ /* 0x000fe4000782c0ff */
[----:B0-----:R-:W-:-:S04]  /*4be0*/  LOP3.LUT R4, R14, 0x800, RZ, 0xfc, !PT ;  /* 0x000008000e047812 */ /* 0x001fc800078efcff */
[----:B------:R-:W-:-:S04]  /*4bf0*/  SHF.R.U32.HI R4, RZ, 0x4, R4 ;  /* 0x00000004ff047819 */ /* 0x000fc80000011604 */
[----:B------:R-:W-:Y:S02]  /*4c00*/  LOP3.LUT R4, R4, 0xb0, RZ, 0xc0, !PT ;  /* 0x000000b004047812 */ /* 0x000fe400078ec0ff */
[----:B------:R-:W-:Y:S02]  /*4c10*/  P2R R126, PR, RZ, 0x2 ;  /* 0x00000002ff7e7803 */ /* 0x000fe40000000000 */
[----:B------:R-:W-:Y:S01]  /*4c20*/  LOP3.LUT P1, RZ, R146, 0x10000, RZ, 0xc0, !PT ;  /* 0x0001000092ff7812 */ /* 0x000fe2000782c0ff */
[----:B------:R-:W-:-:S03]  /*4c30*/  VIADD R5, R4, UR4 ;  /* 0x0000000404057c36 */ /* 0x000fc60008000000 */
[----:B------:R-:W-:Y:S01]  /*4c40*/  P2R R125, PR, RZ, 0x2 ;  /* 0x00000002ff7d7803 */ /* 0x000fe20000000000 */
[----:B------:R-:W-:Y:S01]  /*4c50*/  IMAD R5, R14, 0x4, R5 ;  /* 0x000000040e057824 */ /* 0x000fe200078e0205 */
[----:B------:R-:W-:-:S04]  /*4c60*/  LOP3.LUT P1, RZ, R146, 0x20000, RZ, 0xc0, !PT ;  /* 0x0002000092ff7812 */ /* 0x000fc8000782c0ff */
[----:B------:R-:W-:Y:S01]  /*4c70*/  P2R R124, PR, RZ, 0x2 ;  /* 0x00000002ff7c7803 */ /* 0x000fe20000000000 */
[----:B------:R-:W0:Y:S01]  /*4c80*/  LDS.128 R4, [R5+0x2000] ;  /* 0x0020000005047984 */ /* 0x000e220000000c00 */
[----:B------:R-:W-:Y:S02]  /*4c90*/  LOP3.LUT P1, RZ, R146, 0x40000, RZ, 0xc0, !PT ;  /* 0x0004000092ff7812 */ /* 0x000fe4000782c0ff */
[----:B------:R-:W-:Y:S02]  /*4ca0*/  LOP3.LUT R26, R16, 0x4, RZ, 0xfc, !PT ;  /* 0x00000004101a7812 */ /* 0x000fe400078efcff */
[----:B------:R-:W-:Y:S02]  /*4cb0*/  P2R R116, PR, RZ, 0x2 ;  /* 0x00000002ff747803 */ /* 0x000fe40000000000 */
[----:B------:R-:W-:Y:S02]  /*4cc0*/  LOP3.LUT P1, RZ, R146, 0x80000, RZ, 0xc0, !PT ;  /* 0x0008000092ff7812 */ /* 0x000fe4000782c0ff */
[----:B------:R-:W-:-:S02]  /*4cd0*/  ISETP.LT.AND P6, PT, R26, 0x31, !P5 ;  /* 0x000000311a00780c */ /* 0x000fc40006fc1270 */
[----:B------:R-:W-:Y:S02]  /*4ce0*/  P2R R29, PR, RZ, 0x2 ;  /* 0x00000002ff1d7803 */ /* 0x000fe40000000000 */
[----:B------:R-:W-:Y:S01]  /*4cf0*/  LOP3.LUT P1, RZ, R146, 0x100000, RZ, 0xc0, !PT ;  /* 0x0010000092ff7812 */ /* 0x000fe2000782c0ff */
[----:B------:R-:W-:-:S03]  /*4d00*/  IMAD R25, R26, 0x40, R15 ;  /* 0x000000401a197824 */ /* 0x000fc600078e020f */
[----:B------:R-:W-:Y:S02]  /*4d10*/  P2R R28, PR, RZ, 0x2 ;  /* 0x00000002ff1c7803 */ /* 0x000fe40000000000 */
[----:B------:R-:W-:Y:S01]  /*4d20*/  LOP3.LUT P1, RZ, R146, 0x200000, RZ, 0xc0, !PT ;  /* 0x0020000092ff7812 */ /* 0x000fe2000782c0ff */
[----:B------:R-:W-:-:S03]  /*4d30*/  IMAD.WIDE R24, R25, 0x4, R2 ;  /* 0x0000000419187825 */ /* 0x000fc600078e0202 */
[----:B------:R-:W-:Y:S02]  /*4d40*/  P2R R27, PR, RZ, 0x2 ;  /* 0x00000002ff1b7803 */ /* 0x000fe40000000000 */
[----:B------:R-:W-:Y:S01]  /*4d50*/  LOP3.LUT P1, RZ, R146, 0x400000, RZ, 0xc0, !PT ;  /* 0x0040000092ff7812 */ /* 0x000fe2000782c0ff */
[----:B-1----:R1:W-:Y:S01]  /*4d60*/  @P6 STG.E.128 desc[UR6][R24.64], R8 ;  /* 0x0000000818006986 */ /* 0x0023e2000c101d06 */
[----:B------:R-:W-:-:S04]  /*4d70*/  LOP3.LUT R26, R16, 0x8, RZ, 0xfc, !PT ;  /* 0x00000008101a7812 */ /* 0x000fc800078efcff */
[C---:B------:R-:W-:Y:S01]  /*4d80*/  ISETP.LT.AND P6, PT, R26.reuse, 0x31, !P5 ;  /* 0x000000311a00780c */ /* 0x040fe20006fc1270 */
[----:B------:R-:W-:Y:S01]  /*4d90*/  IMAD R19, R26, 0x40, R15 ;  /* 0x000000401a137824 */ /* 0x000fe200078e020f */
[----:B-1----:R-:W-:Y:S02]  /*4da0*/  SEL R8, RZ, 0x1, !P1 ;  /* 0x00000001ff087807 */ /* 0x002fe40004800000 */
[----:B------:R-:W-:-:S04]  /*4db0*/  ISETP.NE.AND P1, PT, R27, RZ, PT ;  /* 0x000000ff1b00720c */ /* 0x000fc80003f25270 */
[----:B------:R-:W-:Y:S02]  /*4dc0*/  SEL R9, RZ, 0x1, !P1 ;  /* 0x00000001ff097807 */ /* 0x000fe40004800000 */
[----:B------:R-:W-:Y:S01]  /*4dd0*/  ISETP.NE.AND P1, PT, R28, RZ, PT ;  /* 0x000000ff1c00720c */ /* 0x000fe20003f25270 */
[----:B------:R-:W-:-:S03]  /*4de0*/  IMAD.WIDE R18, R19, 0x4, R2 ;  /* 0x0000000413127825 */ /* 0x000fc600078e0202 */
[----:B------:R-:W-:Y:S02]  /*4df0*/  SEL R10, RZ, 0x1, !P1 ;  /* 0x00000001ff0a7807 */ /* 0x000fe40004800000 */
[----:B------:R-:W-:Y:S01]  /*4e00*/  ISETP.NE.AND P1, PT, R29, RZ, PT ;  /* 0x000000ff1d00720c */ /* 0x000fe20003f25270 */
[----:B0-----:R0:W-:Y:S03]  /*4e10*/  @P6 STG.E.128 desc[UR6][R18.64], R4 ;  /* 0x0000000412006986 */ /* 0x0011e6000c101d06 */
[----:B------:R-:W-:Y:S02]  /*4e20*/  SEL R11, RZ, 0x1, !P1 ;  /* 0x00000001ff0b7807 */ /* 0x000fe40004800000 */
[----:B------:R-:W-:Y:S02]  /*4e30*/  ISETP.NE.AND P1, PT, R116, RZ, PT ;  /* 0x000000ff7400720c */ /* 0x000fe40003f25270 */
[----:B------:R-:W-:-:S02]  /*4e40*/  ISETP.NE.AND P6, PT, R156, RZ, PT ;  /* 0x000000ff9c00720c */ /* 0x000fc40003fc5270 */
[----:B------:R-:W-:Y:S02]  /*4e50*/  SEL R24, RZ, 0x1, !P1 ;  /* 0x00000001ff187807 */ /* 0x000fe40004800000 */
[----:B------:R-:W-:Y:S02]  /*4e60*/  ISETP.NE.AND P1, PT, R124, RZ, PT ;  /* 0x000000ff7c00720c */ /* 0x000fe40003f25270 */
[----:B------:R-:W-:Y:S02]  /*4e70*/  SEL R11, R11, 0x2, P6 ;  /* 0x000000020b0b7807 */ /* 0x000fe40003000000 */
[----:B------:R-:W-:Y:S02]  /*4e80*/  ISETP.NE.AND P6, PT, R153, RZ, PT ;  /* 0x000000ff9900720c */ /* 0x000fe40003fc5270 */
[----:B------:R-:W-:Y:S02]  /*4e90*/  SEL R25, RZ, 0x1, !P1 ;  /* 0x00000001ff197807 */ /* 0x000fe40004800000 */
[----:B------:R-:W-:-:S02]  /*4ea0*/  ISETP.NE.AND P1, PT, R125, RZ, PT ;  /* 0x000000ff7d00720c */ /* 0x000fc40003f25270 */
[----:B------:R-:W-:Y:S02]  /*4eb0*/  P2R R127, PR, RZ, 0x40 ;  /* 0x00000040ff7f7803 */ /* 0x000fe40000000000 */
[----:B------:R-:W-:Y:S02]  /*4ec0*/  ISETP.NE.AND P6, PT, R152, RZ, PT ;  /* 0x000000ff9800720c */ /* 0x000fe40003fc5270 */
[----:B------:R-:W-:Y:S02]  /*4ed0*/  SEL R26, RZ, 0x1, !P1 ;  /* 0x00000001ff1a7807 */ /* 0x000fe40004800000 */
[----:B------:R-:W-:Y:S02]  /*4ee0*/  ISETP.NE.AND P1, PT, R126, RZ, PT ;  /* 0x000000ff7e00720c */ /* 0x000fe40003f25270 */
[----:B------:R-:W-:Y:S02]  /*4ef0*/  P2R R126, PR, RZ, 0x40 ;  /* 0x00000040ff7e7803 */ /* 0x000fe40000000000 */
[----:B------:R-:W-:-:S04]  /*4f00*/  ISETP.NE.AND P6, PT, R108, RZ, PT ;  /* 0x000000ff6c00720c */ /* 0x000fc80003fc5270 */
[----:B------:R-:W-:Y:S02]  /*4f10*/  P2R R125, PR, RZ, 0x40 ;  /* 0x00000040ff7d7803 */ /* 0x000fe40000000000 */
[----:B------:R-:W-:-:S04]  /*4f20*/  LOP3.LUT P6, RZ, R146, 0x400, RZ, 0xc0, !PT ;  /* 0x0000040092ff7812 */ /* 0x000fc800078cc0ff */
[----:B------:R-:W-:Y:S02]  /*4f30*/  P2R R124, PR, RZ, 0x40 ;  /* 0x00000040ff7c7803 */ /* 0x000fe40000000000 */
[----:B------:R-:W-:-:S04]  /*4f40*/  LOP3.LUT P6, RZ, R146, 0x800000, RZ, 0xc0, !PT ;  /* 0x0080000092ff7812 */ /* 0x000fc800078cc0ff */
[----:B------:R-:W-:Y:S02]  /*4f50*/  P2R R123, PR, RZ, 0x40 ;  /* 0x00000040ff7b7803 */ /* 0x000fe40000000000 */
[----:B------:R-:W-:-:S04]  /*4f60*/  ISETP.NE.AND P6, PT, R122, RZ, PT ;  /* 0x000000ff7a00720c */ /* 0x000fc80003fc5270 */
        /* <DEDUP_REMOVED lines=27> */
[----:B------:R-:W-:-:S04]  /*5120*/  LOP3.LUT P6, RZ, R146, 0x1000, RZ, 0xc0, !PT ;  /* 0x0000100092ff7812 */ /* 0x000fc800078cc0ff */
[----:B------:R-:W-:Y:S02]  /*5130*/  P2R R62, PR, RZ, 0x40 ;  /* 0x00000040ff3e7803 */ /* 0x000fe40000000000 */
[----:B------:R-:W-:Y:S02]  /*5140*/  LOP3.LUT P6, RZ, R146, 0x1000000, RZ, 0xc0, !PT ;  /* 0x0100000092ff7812 */ /* 0x000fe400078cc0ff */
[----:B------:R-:W-:Y:S02]  /*5150*/  SEL R27, RZ, 0x1, !P1 ;  /* 0x00000001ff1b7807 */ /* 0x000fe40004800000 */
[----:B------:R-:W-:Y:S02]  /*5160*/  P2R R54, PR, RZ, 0x40 ;  /* 0x00000040ff367803 */ /* 0x000fe40000000000 */
[----:B------:R-:W-:Y:S02]  /*5170*/  ISETP.NE.AND P6, PT, R89, RZ, PT ;  /* 0x000000ff5900720c */ /* 0x000fe40003fc5270 */
[----:B------:R-:W-:-:S02]  /*5180*/  ISETP.NE.AND P1, PT, R128, RZ, PT ;  /* 0x000000ff8000720c */ /* 0x000fc40003f25270 */
[----:B------:R-:W-:Y:S02]  /*5190*/  P2R R46, PR, RZ, 0x40 ;  /* 0x00000040ff2e7803 */ /* 0x000fe40000000000 */
[----:B------:R-:W-:Y:S02]  /*51a0*/  SEL R28, RZ, 0x1, !P1 ;  /* 0x00000001ff1c7807 */ /* 0x000fe40004800000 */
[----:B------:R-:W-:Y:S02]  /*51b0*/  ISETP.NE.AND P6, PT, R94, RZ, PT ;  /* 0x000000ff5e00720c */ /* 0x000fe40003fc5270 */
[----:B------:R-:W-:Y:S02]  /*51c0*/  ISETP.NE.AND P1, PT, R129, RZ, PT ;  /* 0x000000ff8100720c */ /* 0x000fe40003f25270 */
[----:B0-----:R-:W-:Y:S02]  /*51d0*/  P2R R19, PR, RZ, 0x40 ;  /* 0x00000040ff137803 */ /* 0x001fe40000000000 */
[----:B------:R-:W-:-:S02]  /*51e0*/  SEL R29, RZ, 0x1, !P1 ;  /* 0x00000001ff1d7807 */ /* 0x000fc40004800000 */
[----:B------:R-:W-:Y:S02]  /*51f0*/  ISETP.NE.AND P6, PT, R79, RZ, PT ;  /* 0x000000ff4f00720c */ /* 0x000fe40003fc5270 */
[----:B------:R-:W-:Y:S02]  /*5200*/  ISETP.NE.AND P1, PT, R130, RZ, PT ;  /* 0x000000ff8200720c */ /* 0x000fe40003f25270 */
[----:B------:R-:W-:Y:S02]  /*5210*/  P2R R18, PR, RZ, 0x40 ;  /* 0x00000040ff127803 */ /* 0x000fe40000000000 */
[----:B------:R-:W-:Y:S02]  /*5220*/  SEL R4, RZ, 0x1, !P1 ;  /* 0x00000001ff047807 */ /* 0x000fe40004800000 */
[----:B------:R-:W-:Y:S02]  /*5230*/  ISETP.NE.AND P6, PT, R71, RZ, PT ;  /* 0x000000ff4700720c */ /* 0x000fe40003fc5270 */
[----:B------:R-:W-:-:S02]  /*5240*/  ISETP.NE.AND P1, PT, R131, RZ, PT ;  /* 0x000000ff8300720c */ /* 0x000fc40003f25270 */
[----:B------:R-:W-:Y:S02]  /*5250*/  SEL R4, R4, 0x2, P6 ;  /* 0x0000000204047807 */ /* 0x000fe40003000000 */
[----:B------:R-:W-:Y:S02]  /*5260*/  SEL R5, RZ, 0x1, !P1 ;  /* 0x00000001ff057807 */ /* 0x000fe40004800000 */
[----:B------:R-:W-:Y:S02]  /*5270*/  ISETP.NE.AND P6, PT, R18, RZ, PT ;  /* 0x000000ff1200720c */ /* 0x000fe40003fc5270 */
[----:B------:R-:W-:Y:S02]  /*5280*/  ISETP.NE.AND P1, PT, R132, RZ, PT ;  /* 0x000000ff8400720c */ /* 0x000fe40003f25270 */
[----:B------:R-:W-:Y:S02]  /*5290*/  SEL R5, R5, 0x2, P6 ;  /* 0x0000000205057807 */ /* 0x000fe40003000000 */
[----:B------:R-:W-:-:S02]  /*52a0*/  SEL R6, RZ, 0x1, !P1 ;  /* 0x00000001ff067807 */ /* 0x000fc40004800000 */
[----:B------:R-:W-:Y:S02]  /*52b0*/  ISETP.NE.AND P6, PT, R19, RZ, PT ;  /* 0x000000ff1300720c */ /* 0x000fe40003fc5270 */
[----:B------:R-:W-:Y:S02]  /*52c0*/  ISETP.NE.AND P1, PT, R134, RZ, PT ;  /* 0x000000ff8600720c */ /* 0x000fe40003f25270 */
[----:B------:R-:W-:Y:S02]  /*52d0*/  SEL R6, R6, 0x2, P6 ;  /* 0x0000000206067807 */ /* 0x000fe40003000000 */
[----:B------:R-:W-:Y:S02]  /*52e0*/  SEL R7, RZ, 0x1, !P1 ;  /* 0x00000001ff077807 */ /* 0x000fe40004800000 */
[----:B------:R-:W-:Y:S02]  /*52f0*/  ISETP.NE.AND P6, PT, R46, RZ, PT ;  /* 0x000000ff2e00720c */ /* 0x000fe40003fc5270 */
[----:B------:R-:W-:-:S02]  /*5300*/  ISETP.NE.AND P1, PT, R135, RZ, PT ;  /* 0x000000ff8700720c */ /* 0x000fc40003f25270 */
[----:B------:R-:W-:Y:S02]  /*5310*/  SEL R7, R7, 0x2, P6 ;  /* 0x0000000207077807 */ /* 0x000fe40003000000 */
[----:B------:R-:W-:Y:S02]  /*5320*/  SEL R17, R17, 0x2, P1 ;  /* 0x0000000211117807 */ /* 0x000fe40000800000 */
[----:B------:R-:W-:Y:S02]  /*5330*/  ISETP.NE.AND P6, PT, R54, RZ, PT ;  /* 0x000000ff3600720c */ /* 0x000fe40003fc5270 */
[----:B------:R-:W-:Y:S02]  /*5340*/  ISETP.NE.AND P1, PT, R136, RZ, PT ;  /* 0x000000ff8800720c */ /* 0x000fe40003f25270 */
[----:B------:R-:W-:Y:S02]  /*5350*/  SEL R17, R17, 0x3, P6 ;  /* 0x0000000311117807 */ /* 0x000fe40003000000 */
[----:B------:R-:W-:-:S02]  /*5360*/  SEL R23, R23, 0x2, P1 ;  /* 0x0000000217177807 */ /* 0x000fc40000800000 */
[----:B------:R-:W-:Y:S02]  /*5370*/  ISETP.NE.AND P6, PT, R62, RZ, PT ;  /* 0x000000ff3e00720c */ /* 0x000fe40003fc5270 */
[----:B------:R-:W-:Y:S02]  /*5380*/  ISETP.NE.AND P1, PT, R139, RZ, PT ;  /* 0x000000ff8b00720c */ /* 0x000fe40003f25270 */
[----:B------:R-:W-:Y:S02]  /*5390*/  SEL R23, R23, 0x3, P6 ;  /* 0x0000000317177807 */ /* 0x000fe40003000000 */
[----:B------:R-:W-:Y:S02]  /*53a0*/  SEL R8, R8, 0x2, P1 ;  /* 0x0000000208087807 */ /* 0x000fe40000800000 */
        /* <DEDUP_REMOVED lines=9> */
[----:B------:R-:W-:Y:S02]  /*5440*/  P2R R40, PR, RZ, 0x20 ;  /* 0x00000020ff287803 */ /* 0x000fe40000000000 */
[----:B------:R-:W-:Y:S02]  /*5450*/  SEL R10, R10, 0x3, P6 ;  /* 0x000000030a0a7807 */ /* 0x000fe40003000000 */
[----:B------:R-:W-:Y:S02]  /*5460*/  ISETP.NE.AND P6, PT, R87, RZ, PT ;  /* 0x000000ff5700720c */ /* 0x000fe40003fc5270 */
[----:B------:R-:W-:Y:S02]  /*5470*/  ISETP.NE.AND P5, PT, R158, RZ, PT ;  /* 0x000000ff9e00720c */ /* 0x000fe40003fa5270 */
[----:B------:R-:W-:-:S02]  /*5480*/  SEL R11, R11, 0x3, P6 ;  /* 0x000000030b0b7807 */ /* 0x000fc40003000000 */
[----:B------:R-:W-:Y:S02]  /*5490*/  SEL R24, R24, 0x2, P5 ;  /* 0x0000000218187807 */ /* 0x000fe40002800000 */
        /* <DEDUP_REMOVED lines=8> */
[----:B------:R-:W-:Y:S02]  /*5520*/  SEL R27, R27, 0x2, P2 ;  /* 0x000000021b1b7807 */ /* 0x000fe40001000000 */
[----:B------:R-:W-:Y:S02]  /*5530*/  SEL R26, R26, 0x3, P6 ;  /* 0x000000031a1a7807 */ /* 0x000fe40003000000 */
[----:B------:R-:W-:-:S02]  /*5540*/  ISETP.NE.AND P6, PT, R100, RZ, PT ;  /* 0x000000ff6400720c */ /* 0x000fc40003fc5270 */
[----:B------:R-:W-:Y:S02]  /*5550*/  SEL R28, R28, 0x2, P3 ;  /* 0x000000021c1c7807 */ /* 0x000fe40001800000 */
[----:B------:R-:W-:Y:S02]  /*5560*/  SEL R27, R27, 0x3, P6 ;  /* 0x000000031b1b7807 */ /* 0x000fe40003000000 */
[----:B------:R-:W-:Y:S02]  /*5570*/  ISETP.NE.AND P6, PT, R103, RZ, PT ;  /* 0x000000ff6700720c */ /* 0x000fe40003fc5270 */
[----:B------:R-:W-:Y:S02]  /*5580*/  SEL R29, R29, 0x2, P4 ;  /* 0x000000021d1d7807 */ /* 0x000fe40002000000 */
[----:B------:R-:W-:Y:S02]  /*5590*/  SEL R28, R28, 0x3, P6 ;  /* 0x000000031c1c7807 */ /* 0x000fe40003000000 */
[----:B------:R-:W-:-:S04]  /*55a0*/  ISETP.NE.AND P6, PT, R106, RZ, PT ;  /* 0x000000ff6a00720c */ /* 0x000fc80003fc5270 */
        /* <DEDUP_REMOVED lines=83> */
[----:B------:R-:W-:Y:S02]  /*5ae0*/  ISETP.NE.AND P6, PT, R68, RZ, PT ;  /* 0x000000ff4400720c */ /* 0x000fe40003fc5270 */
[----:B------:R-:W-:Y:S02]  /*5af0*/  ISETP.NE.AND P5, PT, R159, RZ, PT ;  /* 0x000000ff9f00720c */ /* 0x000fe40003fa5270 */
[----:B------:R-:W-:Y:S02]  /*5b00*/  SEL R9, R9, 0x5, P6 ;  /* 0x0000000509097807 */ /* 0x000fe40003000000 */
[----:B------:R-:W-:Y:S02]  /*5b10*/  ISETP.NE.AND P6, PT, R70, RZ, PT ;  /* 0x000000ff4600720c */ /* 0x000fe40003fc5270 */
[----:B------:R-:W-:-:S02]  /*5b20*/  SEL R11, R11, 0x4, P5 ;  /* 0x000000040b0b7807 */ /* 0x000fc40002800000 */
[----:B------:R-:W-:Y:S02]  /*5b30*/  ISETP.NE.AND P5, PT, R112, RZ, PT ;  /* 0x000000ff7000720c */ /* 0x000fe40003fa5270 */
[----:B------:R-:W-:-:S04]  /*5b40*/  SEL R10, R10, 0x5, P6 ;  /* 0x000000050a0a7807 */ /* 0x000fc80003000000 */
[----:B------:R-:W-:Y:S02]  /*5b50*/  SEL R10, R10, 0x6, P5 ;  /* 0x000000060a0a7807 */ /* 0x000fe40002800000 */
        /* <DEDUP_REMOVED lines=34> */
[----:B------:R-:W-:Y:S02]  /*5d80*/  ISETP.NE.AND P5, PT, R90, RZ, PT ;  /* 0x000000ff5a00720c */ /* 0x000fe40003fa5270 */
[----:B------:R-:W-:Y:S02]  /*5d90*/  ISETP.NE.AND P6, PT, R71, RZ, PT ;  /* 0x000000ff4700720c */ /* 0x000fe40003fc5270 */
[----:B------:R-:W-:Y:S02]  /*5da0*/  P2R R45, PR, RZ, 0x20 ;  /* 0x00000020ff2d7803 */ /* 0x000fe40000000000 */
[----:B------:R-:W-:Y:S02]  /*5db0*/  LOP3.LUT P5, RZ, R147, 0x8, RZ, 0xc0, !PT ;  /* 0x0000000893ff7812 */ /* 0x000fe400078ac0ff */
[----:B------:R-:W-:-:S02]  /*5dc0*/  ISETP.NE.AND P0, PT, R160, RZ, PT ;  /* 0x000000ffa000720c */ /* 0x000fc40003f05270 */
[----:B------:R-:W-:Y:S02]  /*5dd0*/  P2R R34, PR, RZ, 0x20 ;  /* 0x00000020ff227803 */ /* 0x000fe40000000000 */
[----:B------:R-:W-:Y:S02]  /*5de0*/  SEL R11, R11, 0x5, P6 ;  /* 0x000000050b0b7807 */ /* 0x000fe40003000000 */
[----:B------:R-:W-:Y:S02]  /*5df0*/  ISETP.NE.AND P5, PT, R44, RZ, PT ;  /* 0x000000ff2c00720c */ /* 0x000fe40003fa5270 */
[----:B------:R-:W-:Y:S02]  /*5e00*/  SEL R24, R24, 0x4, P0 ;  /* 0x0000000418187807 */ /* 0x000fe40000000000 */
[----:B------:R-:W-:Y:S02]  /*5e10*/  ISETP.NE.AND P6, PT, R76, RZ, PT ;  /* 0x000000ff4c00720c */ /* 0x000fe40003fc5270 */
        /* <DEDUP_REMOVED lines=24> */
[----:B------:R-:W-:-:S02]  /*5fa0*/  P2R R18, PR, RZ, 0x20 ;  /* 0x00000020ff127803 */ /* 0x000fc40000000000 */
[----:B------:R-:W-:Y:S02]  /*5fb0*/  SEL R28, R28, 0x5, P6 ;  /* 0x000000051c1c7807 */ /* 0x000fe40003000000 */
[----:B------:R-:W-:Y:S02]  /*5fc0*/  ISETP.NE.AND P5, PT, R36, RZ, PT ;  /* 0x000000ff2400720c */ /* 0x000fe40003fa5270 */
[----:B------:R-:W-:Y:S02]  /*5fd0*/  ISETP.NE.AND P6, PT, R84, RZ, PT ;  /* 0x000000ff5400720c */ /* 0x000fe40003fc5270 */
[----:B------:R-:W-:Y:S02]  /*5fe0*/  SEL R28, R28, 0x6, P5 ;  /* 0x000000061c1c7807 */ /* 0x000fe40002800000 */
[----:B------:R-:W-:Y:S02]  /*5ff0*/  SEL R29, R29, 0x5, P6 ;  /* 0x000000051d1d7807 */ /* 0x000fe40003000000 */
[----:B------:R-:W-:-:S02]  /*6000*/  ISETP.NE.AND P5, PT, R18, RZ, PT ;  /* 0x000000ff1200720c */ /* 0x000fc40003fa5270 */
[----:B------:R-:W-:Y:S02]  /*6010*/  ISETP.NE.AND P6, PT, R85, RZ, PT ;  /* 0x000000ff5500720c */ /* 0x000fe40003fc5270 */
[----:B------:R-:W-:Y:S02]  /*6020*/  SEL R29, R29, 0x6, P5 ;  /* 0x000000061d1d7807 */ /* 0x000fe40002800000 */
[----:B------:R-:W-:Y:S02]  /*6030*/  SEL R4, R4, 0x5, P6 ;  /* 0x0000000504047807 */ /* 0x000fe40003000000 */
[----:B------:R-:W-:Y:S02]  /*6040*/  ISETP.NE.AND P5, PT, R19, RZ, PT ;  /* 0x000000ff1300720c */ /* 0x000fe40003fa5270 */
[----:B------:R-:W-:Y:S02]  /*6050*/  ISETP.NE.AND P6, PT, R86, RZ, PT ;  /* 0x000000ff5600720c */ /* 0x000fe40003fc5270 */
[----:B------:R-:W-:-:S02]  /*6060*/  SEL R4, R4, 0x6, P5 ;  /* 0x0000000604047807 */ /* 0x000fc40002800000 */
        /* <DEDUP_REMOVED lines=58> */
[----:B------:R-:W-:Y:S02]  /*6410*/  LOP3.LUT R4, R14, 0xc00, RZ, 0xfc, !PT ;  /* 0x00000c000e047812 */ /* 0x000fe400078efcff */
[----:B------:R-:W-:Y:S02]  /*6420*/  SEL R17, R17, 0x8, P5 ;  /* 0x0000000811117807 */ /* 0x000fe40002800000 */
[----:B------:R-:W-:Y:S02]  /*6430*/  ISETP.NE.AND P5, PT, R64, RZ, PT ;  /* 0x000000ff4000720c */ /* 0x000fe40003fa5270 */
[----:B------:R-:W-:-:S02]  /*6440*/  SHF.R.U32.HI R4, RZ, 0x4, R4 ;  /* 0x00000004ff047819 */ /* 0x000fc40000011604 */
[----:B------:R-:W-:Y:S02]  /*6450*/  SEL R23, R23, 0x8, P5 ;  /* 0x0000000817177807 */ /* 0x000fe40002800000 */
[----:B------:R-:W-:Y:S02]  /*6460*/  ISETP.NE.AND P5, PT, R68, RZ, PT ;  /* 0x000000ff4400720c */ /* 0x000fe40003fa5270 */
[----:B------:R-:W-:Y:S02]  /*6470*/  LOP3.LUT R4, R4, 0xf0, RZ, 0xc0, !PT ;  /* 0x000000f004047812 */ /* 0x000fe400078ec0ff */
[----:B------:R-:W-:Y:S02]  /*6480*/  SEL R31, R8, 0x8, P5 ;  /* 0x00000008081f7807 */ /* 0x000fe40002800000 */
[----:B------:R-:W-:Y:S01]  /*6490*/  ISETP.NE.AND P5, PT, R69, RZ, PT ;  /* 0x000000ff4500720c */ /* 0x000fe20003fa5270 */
[----:B------:R-:W-:Y:S01]  /*64a0*/  VIADD R5, R4, UR4 ;  /* 0x0000000404057c36 */ /* 0x000fe20008000000 */
[----:B------:R-:W-:-:S02]  /*64b0*/  ISETP.NE.AND P0, PT, R65, RZ, PT ;  /* 0x000000ff4100720c */ /* 0x000fc40003f05270 */
[----:B------:R-:W-:Y:S01]  /*64c0*/  SEL R33, R9, 0x8, P5 ;  /* 0x0000000809217807 */ /* 0x000fe20002800000 */
[----:B------:R-:W-:Y:S01]  /*64d0*/  IMAD R14, R14, 0x4, R5 ;  /* 0x000000040e0e7824 */ /* 0x000fe200078e0205 */
[----:B------:R-:W-:Y:S02]  /*64e0*/  ISETP.NE.AND P5, PT, R70, RZ, PT ;  /* 0x000000ff4600720c */ /* 0x000fe40003fa5270 */
[----:B------:R-:W-:Y:S02]  /*64f0*/  SEL R36, R11, 0x8, P0 ;  /* 0x000000080b247807 */ /* 0x000fe40000000000 */
[----:B------:R-:W-:Y:S02]  /*6500*/  SEL R34, R10, 0x8, P5 ;  /* 0x000000080a227807 */ /* 0x000fe40002800000 */
[----:B------:R-:W0:Y:S01]  /*6510*/  LDS.128 R8, [R14+0x3000] ;  /* 0x003000000e087984 */ /* 0x000e220000000c00 */
[----:B------:R-:W-:Y:S02]  /*6520*/  ISETP.NE.AND P5, PT, R40, RZ, PT ;  /* 0x000000ff2800720c */ /* 0x000fe40003fa5270 */
[----:B------:R-:W-:Y:S01]  /*6530*/  LOP3.LUT R16, R16, 0xc, RZ, 0xfc, !PT ;  /* 0x0000000c10107812 */ /* 0x000fe200078efcff */
[----:B------:R-:W-:-:S03]  /*6540*/  IMAD.SHL.U32 R4, R0, 0x10, RZ ;  /* 0x0000001000047824 */ /* 0x000fc600078e00ff */
[C---:B------:R-:W-:Y:S01]  /*6550*/  ISETP.LT.AND P5, PT, R16.reuse, 0x31, !P5 ;  /* 0x000000311000780c */ /* 0x040fe20006fa1270 */
[----:B------:R-:W-:Y:S01]  /*6560*/  IMAD R15, R16, 0x40, R15 ;  /* 0x00000040100f7824 */ /* 0x000fe200078e020f */
[----:B------:R-:W-:-:S03]  /*6570*/  LOP3.LUT R5, R4, 0xf0, RZ, 0xc0, !PT ;  /* 0x000000f004057812 */ /* 0x000fc600078ec0ff */
[----:B------:R-:W-:Y:S01]  /*6580*/  IMAD.WIDE R2, R15, 0x4, R2 ;  /* 0x000000040f027825 */ /* 0x000fe200078e0202 */
[----:B------:R-:W-:Y:S02]  /*6590*/  PRMT R5, R5, 0x6540, R20 ;  /* 0x0000654005057816 */ /* 0x000fe40000000014 */
[----:B------:R-:W-:Y:S02]  /*65a0*/  ISETP.NE.AND P4, PT, R107, RZ, PT ;  /* 0x000000ff6b00720c */ /* 0x000fe40003f85270 */
[----:B------:R-:W-:Y:S02]  /*65b0*/  SHF.R.S32.HI R6, RZ, 0x1f, R5 ;  /* 0x0000001fff067819 */ /* 0x000fe40000011405 */
[----:B------:R-:W-:Y:S02]  /*65c0*/  SEL R27, R27, 0x8, P4 ;  /* 0x000000081b1b7807 */ /* 0x000fe40002000000 */
[----:B------:R-:W-:Y:S02]  /*65d0*/  ISETP.NE.AND P4, PT, R41, RZ, PT ;  /* 0x000000ff2900720c */ /* 0x000fe40003f85270 */
[----:B------:R-:W-:-:S02]  /*65e0*/  LEA.HI R6, R6, R5, RZ, 0x6 ;  /* 0x0000000506067211 */ /* 0x000fc400078f30ff */
[----:B------:R-:W-:Y:S02]  /*65f0*/  LOP3.LUT R21, R21, R22, RZ, 0xfc, !PT ;  /* 0x0000001615157212 */ /* 0x000fe400078efcff */
[----:B------:R-:W-:Y:S02]  /*6600*/  LOP3.LUT R15, R0, 0xf0, RZ, 0xc0, !PT ;  /* 0x000000f0000f7812 */ /* 0x000fe400078ec0ff */
[----:B------:R-:W-:Y:S01]  /*6610*/  SEL R29, R29, 0x8, P4 ;  /* 0x000000081d1d7807 */ /* 0x000fe20002000000 */
[----:B0-----:R0:W-:Y:S01]  /*6620*/  @P5 STG.E.128 desc[UR6][R2.64], R8 ;  /* 0x0000000802005986 */ /* 0x0011e2000c101d06 */
[----:B------:R-:W-:Y:S02]  /*6630*/  LOP3.LUT R0, R6, 0xffffffc0, RZ, 0xc0, !PT ;  /* 0xffffffc006007812 */ /* 0x000fe400078ec0ff */
[----:B------:R-:W-:Y:S02]  /*6640*/  ISETP.NE.AND P6, PT, R111, RZ, PT ;  /* 0x000000ff6f00720c */ /* 0x000fe40003fc5270 */
[----:B------:R-:W-:-:S02]  /*6650*/  ISETP.GE.AND P4, PT, R21, 0x31, PT ;  /* 0x000000311500780c */ /* 0x000fc40003f86270 */
[----:B------:R-:W-:Y:S01]  /*6660*/  LOP3.LUT R4, R4, 0xff0, RZ, 0xc0, !PT ;  /* 0x00000ff004047812 */ /* 0x000fe200078ec0ff */
[----:B------:R-:W-:Y:S01]  /*6670*/  IMAD.IADD R0, R5, 0x1, -R0 ;  /* 0x0000000105007824 */ /* 0x000fe200078e0a00 */
[----:B------:R-:W-:Y:S02]  /*6680*/  ISETP.NE.AND P1, PT, R75, RZ, PT ;  /* 0x000000ff4b00720c */ /* 0x000fe40003f25270 */
[----:B------:R-:W-:Y:S02]  /*6690*/  ISETP.NE.AND P2, PT, R101, RZ, PT ;  /* 0x000000ff6500720c */ /* 0x000fe40003f45270 */
[----:B------:R-:W-:Y:S02]  /*66a0*/  ISETP.NE.AND P3, PT, R104, RZ, PT ;  /* 0x000000ff6800720c */ /* 0x000fe40003f65270 */
[----:B------:R-:W-:Y:S02]  /*66b0*/  SEL R28, R28, 0x8, P6 ;  /* 0x000000081c1c7807 */ /* 0x000fe40003000000 */
[----:B------:R-:W-:-:S02]  /*66c0*/  ISETP.LT.AND P4, PT, R5, 0x100, !P4 ;  /* 0x000001000500780c */ /* 0x000fc40006781270 */
[----:B------:R-:W-:Y:S02]  /*66d0*/  ISETP.NE.AND P6, PT, R35, RZ, PT ;  /* 0x000000ff2300720c */ /* 0x000fe40003fc5270 */
[----:B------:R-:W-:Y:S02]  /*66e0*/  ISETP.NE.AND P5, PT, R32, RZ, PT ;  /* 0x000000ff2000720c */ /* 0x000fe40003fa5270 */
[----:B------:R-:W-:Y:S02]  /*66f0*/  PRMT R5, R33, 0x8880, RZ ;  /* 0x0000888021057816 */ /* 0x000fe400000000ff */
[----:B0-----:R-:W-:Y:S02]  /*6700*/  PRMT R9, R34, 0x8880, RZ ;  /* 0x0000888022097816 */ /* 0x001fe400000000ff */
[----:B------:R-:W-:Y:S02]  /*6710*/  PRMT R11, R36, 0x8880, RZ ;  /* 0x00008880240b7816 */ /* 0x000fe400000000ff */
[----:B------:R-:W-:Y:S01]  /*6720*/  IADD3 R4, R4, UR4, R15 ;  /* 0x0000000404047c10 */ /* 0x000fe2000fffe00f */
[----:B------:R-:W-:Y:S01]  /*6730*/  IMAD.IADD R12, R12, 0x1, R13 ;  /* 0x000000010c0c7824 */ /* 0x000fe200078e020d */
[----:B------:R-:W-:-:S02]  /*6740*/  PRMT R15, R23, 0x8880, RZ ;  /* 0x00008880170f7816 */ /* 0x000fc400000000ff */
[----:B------:R-:W-:Y:S02]  /*6750*/  ISETP.NE.AND P0, PT, R57, RZ, PT ;  /* 0x000000ff3900720c */ /* 0x000fe40003f05270 */
[----:B------:R-:W-:Y:S02]  /*6760*/  PRMT R17, R17, 0x8880, RZ ;  /* 0x0000888011117816 */ /* 0x000fe400000000ff */
[----:B------:R-:W-:Y:S02]  /*6770*/  PRMT R3, R31, 0x8880, RZ ;  /* 0x000088801f037816 */ /* 0x000fe400000000ff */
[----:B------:R-:W-:Y:S02]  /*6780*/  PRMT R27, R27, 0x8880, RZ ;  /* 0x000088801b1b7816 */ /* 0x000fe400000000ff */
[----:B------:R-:W-:Y:S01]  /*6790*/  PRMT R29, R29, 0x8880, RZ ;  /* 0x000088801d1d7816 */ /* 0x000fe200000000ff */
[----:B------:R-:W-:Y:S01]  /*67a0*/  IMAD R21, R21, 0x40, R0 ;  /* 0x0000004015157824 */ /* 0x000fe200078e0200 */
[----:B------:R-:W-:Y:S01]  /*67b0*/  SEL R24, R24, 0x8, P1 ;  /* 0x0000000818187807 */ /* 0x000fe20000800000 */
[----:B------:R-:W-:Y:S01]  /*67c0*/  ULDC.64 UR4, c[0x0][0x220] ;  /* 0x0000880000047ab9 */ /* 0x000fe20000000a00 */
[----:B------:R-:W-:-:S02]  /*67d0*/  SEL R25, R25, 0x8, P2 ;  /* 0x0000000819197807 */ /* 0x000fc40001000000 */
[----:B------:R-:W-:Y:S02]  /*67e0*/  SEL R26, R26, 0x8, P3 ;  /* 0x000000081a1a7807 */ /* 0x000fe40001800000 */
[----:B------:R-:W-:Y:S02]  /*67f0*/  ISETP.NE.AND P1, PT, R52, RZ, PT ;  /* 0x000000ff3400720c */ /* 0x000fe40003f25270 */
[----:B------:R-:W-:Y:S02]  /*6800*/  ISETP.NE.AND P2, PT, R49, RZ, PT ;  /* 0x000000ff3100720c */ /* 0x000fe40003f45270 */
[----:B------:R-:W-:Y:S02]  /*6810*/  ISETP.NE.AND P3, PT, R42, RZ, PT ;  /* 0x000000ff2a00720c */ /* 0x000fe40003f65270 */
[----:B------:R-:W-:Y:S01]  /*6820*/  PRMT R5, R5, 0x7710, RZ ;  /* 0x0000771005057816 */ /* 0x000fe200000000ff */
[----:B------:R-:W-:Y:S01]  /*6830*/  BAR.SYNC.DEFER_BLOCKING 0x0 ;  /* 0x0000000000007b1d */ /* 0x000fe20000010000 */
[----:B------:R-:W-:-:S02]  /*6840*/  PRMT R9, R9, 0x7710, RZ ;  /* 0x0000771009097816 */ /* 0x000fc400000000ff */
[----:B------:R-:W-:Y:S02]  /*6850*/  PRMT R11, R11, 0x7710, RZ ;  /* 0x000077100b0b7816 */ /* 0x000fe400000000ff */
[----:B------:R-:W-:Y:S02]  /*6860*/  SEL R18, R18, 0x7, P5 ;  /* 0x0000000712127807 */ /* 0x000fe40002800000 */
[----:B------:R-:W-:Y:S02]  /*6870*/  SEL R7, R7, 0x7, P6 ;  /* 0x0000000707077807 */ /* 0x000fe40003000000 */
[----:B------:R-:W-:Y:S02]  /*6880*/  PRMT R15, R15, 0x7710, RZ ;  /* 0x000077100f0f7816 */ /* 0x000fe400000000ff */
[----:B------:R-:W-:Y:S02]  /*6890*/  PRMT R28, R28, 0x8880, RZ ;  /* 0x000088801c1c7816 */ /* 0x000fe400000000ff */
[----:B------:R-:W-:-:S02]  /*68a0*/  SEL R19, R19, 0x8, P3 ;  /* 0x0000000813137807 */ /* 0x000fc40001800000 */
[----:B------:R-:W-:Y:S02]  /*68b0*/  SEL R30, R30, 0x8, P2 ;  /* 0x000000081e1e7807 */ /* 0x000fe40001000000 */
[----:B------:R-:W-:Y:S02]  /*68c0*/  SEL R18, R18, 0x8, P1 ;  /* 0x0000000812127807 */ /* 0x000fe40000800000 */
[----:B------:R-:W-:Y:S02]  /*68d0*/  SEL R7, R7, 0x8, P0 ;  /* 0x0000000807077807 */ /* 0x000fe40000000000 */
[----:B------:R-:W-:Y:S02]  /*68e0*/  PRMT R13, R17, 0x7710, RZ ;  /* 0x00007710110d7816 */ /* 0x000fe400000000ff */
[----:B------:R-:W-:Y:S01]  /*68f0*/  PRMT R3, R3, 0x7710, RZ ;  /* 0x0000771003037816 */ /* 0x000fe200000000ff */
[----:B------:R0:W-:Y:S01]  /*6900*/  STS.U8 [R12+0x30], R5 ;  /* 0x000030050c007388 */ /* 0x0001e20000000000 */
[----:B------:R-:W-:-:S03]  /*6910*/  PRMT R24, R24, 0x8880, RZ ;  /* 0x0000888018187816 */ /* 0x000fc600000000ff */
[----:B------:R1:W-:Y:S01]  /*6920*/  STS.U8 [R12+0x40], R9 ;  /* 0x000040090c007388 */ /* 0x0003e20000000000 */
[----:B------:R-:W-:-:S03]  /*6930*/  PRMT R26, R26, 0x8880, RZ ;  /* 0x000088801a1a7816 */ /* 0x000fc600000000ff */
[----:B------:R2:W-:Y:S01]  /*6940*/  STS.U8 [R12+0x50], R11 ;  /* 0x0000500b0c007388 */ /* 0x0005e20000000000 */
[----:B0-----:R-:W-:-:S03]  /*6950*/  PRMT R5, R27, 0x7710, RZ ;  /* 0x000077101b057816 */ /* 0x001fc600000000ff */
[----:B------:R0:W-:Y:S01]  /*6960*/  STS.U8 [R12+0x10], R15 ;  /* 0x0000100f0c007388 */ /* 0x0001e20000000000 */
[----:B-1----:R-:W-:Y:S02]  /*6970*/  PRMT R9, R28, 0x7710, RZ ;  /* 0x000077101c097816 */ /* 0x002fe400000000ff */
[----:B------:R-:W-:Y:S02]  /*6980*/  PRMT R19, R19, 0x8880, RZ ;  /* 0x0000888013137816 */ /* 0x000fe400000000ff */
[----:B--2---:R-:W-:Y:S02]  /*6990*/  PRMT R11, R29, 0x7710, RZ ;  /* 0x000077101d0b7816 */ /* 0x004fe400000000ff */
[----:B------:R-:W-:Y:S02]  /*69a0*/  PRMT R30, R30, 0x8880, RZ ;  /* 0x000088801e1e7816 */ /* 0x000fe400000000ff */
[----:B0-----:R-:W-:Y:S02]  /*69b0*/  PRMT R15, R25, 0x8880, RZ ;  /* 0x00008880190f7816 */ /* 0x001fe400000000ff */
[----:B------:R-:W-:-:S02]  /*69c0*/  PRMT R18, R18, 0x8880, RZ ;  /* 0x0000888012127816 */ /* 0x000fc400000000ff */
[----:B------:R-:W-:Y:S01]  /*69d0*/  PRMT R0, R7, 0x8880, RZ ;  /* 0x0000888007007816 */ /* 0x000fe200000000ff */
[----:B------:R0:W-:Y:S01]  /*69e0*/  STS.U8 [R12], R13 ;  /* 0x0000000d0c007388 */ /* 0x0001e20000000000 */
[----:B------:R-:W-:Y:S02]  /*69f0*/  PRMT R15, R15, 0x7710, RZ ;  /* 0x000077100f0f7816 */ /* 0x000fe400000000ff */
[----:B------:R-:W-:Y:S01]  /*6a00*/  PRMT R7, R30, 0x7710, RZ ;  /* 0x000077101e077816 */ /* 0x000fe200000000ff */
[----:B------:R1:W-:Y:S04]  /*6a10*/  STS.U8 [R12+0x20], R3 ;  /* 0x000020030c007388 */ /* 0x0003e80000000000 */
[----:B------:R2:W-:Y:S01]  /*6a20*/  STS.U8 [R12+0x90], R5 ;  /* 0x000090050c007388 */ /* 0x0005e20000000000 */
[----:B0-----:R-:W-:-:S03]  /*6a30*/  PRMT R13, R24, 0x7710, RZ ;  /* 0x00007710180d7816 */ /* 0x001fc600000000ff */
[----:B------:R0:W-:Y:S01]  /*6a40*/  STS.U8 [R12+0xa0], R9 ;  /* 0x0000a0090c007388 */ /* 0x0001e20000000000 */
[----:B-1----:R-:W-:-:S03]  /*6a50*/  PRMT R3, R26, 0x7710, RZ ;  /* 0x000077101a037816 */ /* 0x002fc600000000ff */
[----:B------:R1:W-:Y:S01]  /*6a60*/  STS.U8 [R12+0xb0], R11 ;  /* 0x0000b00b0c007388 */ /* 0x0003e20000000000 */
[----:B--2---:R-:W-:Y:S02]  /*6a70*/  PRMT R5, R19, 0x7710, RZ ;  /* 0x0000771013057816 */ /* 0x004fe400000000ff */
[----:B0-----:R-:W-:Y:S02]  /*6a80*/  PRMT R9, R18, 0x7710, RZ ;  /* 0x0000771012097816 */ /* 0x001fe400000000ff */
[----:B-1----:R-:W-:Y:S01]  /*6a90*/  PRMT R11, R0, 0x7710, RZ ;  /* 0x00007710000b7816 */ /* 0x002fe200000000ff */
[----:B------:R-:W-:Y:S04]  /*6aa0*/  STS.U8 [R12+0x60], R13 ;  /* 0x0000600d0c007388 */ /* 0x000fe80000000000 */
[----:B------:R-:W-:Y:S04]  /*6ab0*/  STS.U8 [R12+0x70], R15 ;  /* 0x0000700f0c007388 */ /* 0x000fe80000000000 */
[----:B------:R0:W-:Y:S04]  /*6ac0*/  STS.U8 [R12+0x80], R3 ;  /* 0x000080030c007388 */ /* 0x0001e80000000000 */
[----:B------:R1:W-:Y:S04]  /*6ad0*/  STS.U8 [R12+0xc0], R5 ;  /* 0x0000c0050c007388 */ /* 0x0003e80000000000 */
[----:B------:R1:W-:Y:S04]  /*6ae0*/  STS.U8 [R12+0xd0], R7 ;  /* 0x0000d0070c007388 */ /* 0x0003e80000000000 */
[----:B------:R1:W-:Y:S04]  /*6af0*/  STS.U8 [R12+0xe0], R9 ;  /* 0x0000e0090c007388 */ /* 0x0003e80000000000 */
[----:B------:R1:W-:Y:S01]  /*6b00*/  STS.U8 [R12+0xf0], R11 ;  /* 0x0000f00b0c007388 */ /* 0x0003e20000000000 */
[----:B------:R-:W-:-:S05]  /*6b10*/  SHF.R.S32.HI R6, RZ, 0x6, R6 ;  /* 0x00000006ff067819 */ /* 0x000fca0000011406 */
[----:B------:R-:W-:Y:S01]  /*6b20*/  IMAD R6, R6, 0xc40, R21 ;  /* 0x00000c4006067824 */ /* 0x000fe200078e0215 */
[----:B------:R-:W-:Y:S04]  /*6b30*/  BAR.SYNC.DEFER_BLOCKING 0x0 ;  /* 0x0000000000007b1d */ /* 0x000fe80000010000 */
[----:B------:R-:W-:-:S04]  /*6b40*/  IADD3 R2, P0, R6, UR4, RZ ;  /* 0x0000000406027c10 */ /* 0x000fc8000ff1e0ff */
[----:B0-----:R-:W-:Y:S01]  /*6b50*/  LEA.HI.X.SX32 R3, R6, UR5, 0x1, P0 ;  /* 0x0000000506037c11 */ /* 0x001fe200080f0eff */
[----:B-1----:R-:W-:Y:S08]  /*6b60*/  @!P4 EXIT ;  /* 0x000000000000c94d */ /* 0x002ff00003800000 */
[----:B------:R-:W0:Y:S04]  /*6b70*/  LDS.128 R4, [R4] ;  /* 0x0000000004047984 */ /* 0x000e280000000c00 */
[----:B0-----:R-:W-:Y:S01]  /*6b80*/  STG.E.128 desc[UR6][R2.64], R4 ;  /* 0x0000000402007986 */ /* 0x001fe2000c101d06 */
[----:B------:R-:W-:Y:S05]  /*6b90*/  EXIT ;  /* 0x000000000000794d */ /* 0x000fea0003800000 */
.L_x_0:
[----:B------:R-:W-:-:S00]  /*6ba0*/  BRA `(.L_x_0) ;  /* 0xfffffffc00fc7947 */ /* 0x000fc0000383ffff */
[----:B------:R-:W-:-:S00]  /*6bb0*/  NOP ;  /* 0x0000000000007918 */ /* 0x000fc00000000000 */
        /* <DEDUP_REMOVED lines=12> */
.L_x_1:


//--------------------- .nv.shared.triton_poi_fused_max_pool2d_with_indices_7 --------------------------
	.section	.nv.shared.triton_poi_fused_max_pool2d_with_indices_7,"aw",@nobits
	.sectionflags	@""
	.align	16
	.zero		1024


//--------------------- .nv.constant0.triton_poi_fused_max_pool2d_with_indices_7 --------------------------
	.section	.nv.constant0.triton_poi_fused_max_pool2d_with_indices_7,"a",@progbits
	.sectionflags	@""
	.align	4
.nv.constant0.triton_poi_fused_max_pool2d_with_indices_7:
	.zero		560
